	.target	sm_80

	.elftype	@"ET_EXEC"


//--------------------- .note.nv.tkinfo           --------------------------
	.section	.note.nv.tkinfo,"",@"SHT_NOTE"
	.sectionflags	@"SHF_NOTE_NV_TKINFO"
	.tkinfo
        /*0018*/ 	.word	0x00000002
        /*0030*/ 	.string	""
        /*0030*/ 	.string	"ptxas"
        /*0030*/ 	.string	"Cuda compilation tools, release 13.0, V13.0.88"
        /*0030*/ 	.string	"Build cuda_13.0.r13.0/compiler.36424714_0"
        /*0030*/ 	.string	"-v  -suppress-debug-info  -lineinfo  -arch sm_80 "



//--------------------- .note.nv.cuinfo           --------------------------
	.section	.note.nv.cuinfo,"",@"SHT_NOTE"
	.sectionflags	@"SHF_NOTE_NV_CUINFO"
        /*0018*/ 	.short	0x0002
        /*001a*/ 	.short	0x0050
        /*001c*/ 	.short	0x0082
	.zero		2


//--------------------- .nv.info                  --------------------------
	.section	.nv.info,"",@"SHT_CUDA_INFO"
	.align	4


	//----- nvinfo : EIATTR_REGCOUNT
	.align		4
        /*0000*/ 	.byte	0x04, 0x2f
        /*0002*/ 	.short	(.L_2 - .L_1)
	.align		4
.L_1:
        /*0004*/ 	.word	index@(attn_fwd)
        /*0008*/ 	.word	0x00000066


	//----- nvinfo : EIATTR_FRAME_SIZE
	.align		4
.L_2:
        /*000c*/ 	.byte	0x04, 0x11
        /*000e*/ 	.short	(.L_4 - .L_3)
	.align		4
.L_3:
        /*0010*/ 	.word	index@(attn_fwd)
        /*0014*/ 	.word	0x00000000


	//----- nvinfo : EIATTR_MIN_STACK_SIZE
	.align		4
.L_4:
        /*0018*/ 	.byte	0x04, 0x12
        /*001a*/ 	.short	(.L_6 - .L_5)
	.align		4
.L_5:
        /*001c*/ 	.word	index@(attn_fwd)
        /*0020*/ 	.word	0x00000000
.L_6:


//--------------------- .nv.info.attn_fwd         --------------------------
	.section	.nv.info.attn_fwd,"",@"SHT_CUDA_INFO"
	.sectionflags	@""
	.align	4


	//----- nvinfo : EIATTR_CUDA_API_VERSION
	.align		4
        /*0000*/ 	.byte	0x04, 0x37
        /*0002*/ 	.short	(.L_8 - .L_7)
.L_7:
        /*0004*/ 	.word	0x00000082


	//----- nvinfo : EIATTR_SW2861232_WAR
	.align		4
.L_8:
        /*0008*/ 	.byte	0x01, 0x35
	.zero		2


	//----- nvinfo : EIATTR_PARAM_CBANK
	.align		4
        /*000c*/ 	.byte	0x04, 0x0a
        /*000e*/ 	.short	(.L_10 - .L_9)
	.align		4
.L_9:
        /*0010*/ 	.word	index@(.nv.constant0.attn_fwd)
        /*0014*/ 	.short	0x0160
        /*0016*/ 	.short	0x0088


	//----- nvinfo : EIATTR_CBANK_PARAM_SIZE
	.align		4
.L_10:
        /*0018*/ 	.byte	0x03, 0x19
        /*001a*/ 	.short	0x0088


	//----- nvinfo : EIATTR_KPARAM_INFO
	.align		4
        /*001c*/ 	.byte	0x04, 0x17
        /*001e*/ 	.short	(.L_12 - .L_11)
.L_11:
        /*0020*/ 	.word	0x00000000
        /*0024*/ 	.short	0x0019
        /*0026*/ 	.short	0x0080
        /*0028*/ 	.byte	0x00, 0xf4, 0x21, 0x00


	//----- nvinfo : EIATTR_KPARAM_INFO
	.align		4
.L_12:
        /*002c*/ 	.byte	0x04, 0x17
        /*002e*/ 	.short	(.L_14 - .L_13)
.L_13:
        /*0030*/ 	.word	0x00000000
        /*0034*/ 	.short	0x0018
        /*0036*/ 	.short	0x0078
        /*0038*/ 	.byte	0x00, 0xf4, 0x21, 0x00


	//----- nvinfo : EIATTR_KPARAM_INFO
	.align		4
.L_14:
        /*003c*/ 	.byte	0x04, 0x17
        /*003e*/ 	.short	(.L_16 - .L_15)
.L_15:
        /*0040*/ 	.word	0x00000000
        /*0044*/ 	.short	0x0017
        /*0046*/ 	.short	0x0070
        /*0048*/ 	.byte	0x00, 0xf0, 0x11, 0x00


	//----- nvinfo : EIATTR_KPARAM_INFO
	.align		4
.L_16:
        /*004c*/ 	.byte	0x04, 0x17
        /*004e*/ 	.short	(.L_18 - .L_17)
.L_17:
        /*0050*/ 	.word	0x00000000
        /*0054*/ 	.short	0x0016
        /*0056*/ 	.short	0x006c
        /*0058*/ 	.byte	0x00, 0xf0, 0x11, 0x00


	//----- nvinfo : EIATTR_KPARAM_INFO
	.align		4
.L_18:
        /*005c*/ 	.byte	0x04, 0x17
        /*005e*/ 	.short	(.L_20 - .L_19)
.L_19:
        /*0060*/ 	.word	0x00000000
        /*0064*/ 	.short	0x0015
        /*0066*/ 	.short	0x0068
        /*0068*/ 	.byte	0x00, 0xf0, 0x11, 0x00


	//----- nvinfo : EIATTR_KPARAM_INFO
	.align		4
.L_20:
        /*006c*/ 	.byte	0x04, 0x17
        /*006e*/ 	.short	(.L_22 - .L_21)
.L_21:
        /*0070*/ 	.word	0x00000000
        /*0074*/ 	.short	0x0014
        /*0076*/ 	.short	0x0064
        /*0078*/ 	.byte	0x00, 0xf0, 0x11, 0x00


	//----- nvinfo : EIATTR_KPARAM_INFO
	.align		4
.L_22:
        /*007c*/ 	.byte	0x04, 0x17
        /*007e*/ 	.short	(.L_24 - .L_23)
.L_23:
        /*0080*/ 	.word	0x00000000
        /*0084*/ 	.short	0x0013
        /*0086*/ 	.short	0x0060
        /*0088*/ 	.byte	0x00, 0xf0, 0x11, 0x00


	//----- nvinfo : EIATTR_KPARAM_INFO
	.align		4
.L_24:
        /*008c*/ 	.byte	0x04, 0x17
        /*008e*/ 	.short	(.L_26 - .L_25)
.L_25:
        /*0090*/ 	.word	0x00000000
        /*0094*/ 	.short	0x0012
        /*0096*/ 	.short	0x005c
        /*0098*/ 	.byte	0x00, 0xf0, 0x11, 0x00


	//----- nvinfo : EIATTR_KPARAM_INFO
	.align		4
.L_26:
        /*009c*/ 	.byte	0x04, 0x17
        /*009e*/ 	.short	(.L_28 - .L_27)
.L_27:
        /*00a0*/ 	.word	0x00000000
        /*00a4*/ 	.short	0x0011
        /*00a6*/ 	.short	0x0058
        /*00a8*/ 	.byte	0x00, 0xf0, 0x11, 0x00


	//----- nvinfo : EIATTR_KPARAM_INFO
	.align		4
.L_28:
        /*00ac*/ 	.byte	0x04, 0x17
        /*00ae*/ 	.short	(.L_30 - .L_29)
.L_29:
        /*00b0*/ 	.word	0x00000000
        /*00b4*/ 	.short	0x0010
        /*00b6*/ 	.short	0x0054
        /*00b8*/ 	.byte	0x00, 0xf0, 0x11, 0x00


	//----- nvinfo : EIATTR_KPARAM_INFO
	.align		4
.L_30:
        /*00bc*/ 	.byte	0x04, 0x17
        /*00be*/ 	.short	(.L_32 - .L_31)
.L_31:
        /*00c0*/ 	.word	0x00000000
        /*00c4*/ 	.short	0x000f
        /*00c6*/ 	.short	0x0050
        /*00c8*/ 	.byte	0x00, 0xf0, 0x11, 0x00


	//----- nvinfo : EIATTR_KPARAM_INFO
	.align		4
.L_32:
        /*00cc*/ 	.byte	0x04, 0x17
        /*00ce*/ 	.short	(.L_34 - .L_33)
.L_33:
        /*00d0*/ 	.word	0x00000000
        /*00d4*/ 	.short	0x000e
        /*00d6*/ 	.short	0x004c
        /*00d8*/ 	.byte	0x00, 0xf0, 0x11, 0x00


	//----- nvinfo : EIATTR_KPARAM_INFO
	.align		4
.L_34:
        /*00dc*/ 	.byte	0x04, 0x17
        /*00de*/ 	.short	(.L_36 - .L_35)
.L_35:
        /*00e0*/ 	.word	0x00000000
        /*00e4*/ 	.short	0x000d
        /*00e6*/ 	.short	0x0048
        /*00e8*/ 	.byte	0x00, 0xf0, 0x11, 0x00


	//----- nvinfo : EIATTR_KPARAM_INFO
	.align		4
.L_36:
        /*00ec*/ 	.byte	0x04, 0x17
        /*00ee*/ 	.short	(.L_38 - .L_37)
.L_37:
        /*00f0*/ 	.word	0x00000000
        /*00f4*/ 	.short	0x000c
        /*00f6*/ 	.short	0x0044
        /*00f8*/ 	.byte	0x00, 0xf0, 0x11, 0x00


	//----- nvinfo : EIATTR_KPARAM_INFO
	.align		4
.L_38:
        /*00fc*/ 	.byte	0x04, 0x17
        /*00fe*/ 	.short	(.L_40 - .L_39)
.L_39:
        /*0100*/ 	.word	0x00000000
        /*0104*/ 	.short	0x000b
        /*0106*/ 	.short	0x0040
        /*0108*/ 	.byte	0x00, 0xf0, 0x11, 0x00


	//----- nvinfo : EIATTR_KPARAM_INFO
	.align		4
.L_40:
        /*010c*/ 	.byte	0x04, 0x17
        /*010e*/ 	.short	(.L_42 - .L_41)
.L_41:
        /*0110*/ 	.word	0x00000000
        /*0114*/ 	.short	0x000a
        /*0116*/ 	.short	0x003c
        /*0118*/ 	.byte	0x00, 0xf0, 0x11, 0x00


	//----- nvinfo : EIATTR_KPARAM_INFO
	.align		4
.L_42:
        /*011c*/ 	.byte	0x04, 0x17
        /*011e*/ 	.short	(.L_44 - .L_43)
.L_43:
        /*0120*/ 	.word	0x00000000
        /*0124*/ 	.short	0x0009
        /*0126*/ 	.short	0x0038
        /*0128*/ 	.byte	0x00, 0xf0, 0x11, 0x00


	//----- nvinfo : EIATTR_KPARAM_INFO
	.align		4
.L_44:
        /*012c*/ 	.byte	0x04, 0x17
        /*012e*/ 	.short	(.L_46 - .L_45)
.L_45:
        /*0130*/ 	.word	0x00000000
        /*0134*/ 	.short	0x0008
        /*0136*/ 	.short	0x0034
        /*0138*/ 	.byte	0x00, 0xf0, 0x11, 0x00


	//----- nvinfo : EIATTR_KPARAM_INFO
	.align		4
.L_46:
        /*013c*/ 	.byte	0x04, 0x17
        /*013e*/ 	.short	(.L_48 - .L_47)
.L_47:
        /*0140*/ 	.word	0x00000000
        /*0144*/ 	.short	0x0007
        /*0146*/ 	.short	0x0030
        /*0148*/ 	.byte	0x00, 0xf0, 0x11, 0x00


	//----- nvinfo : EIATTR_KPARAM_INFO
	.align		4
.L_48:
        /*014c*/ 	.byte	0x04, 0x17
        /*014e*/ 	.short	(.L_50 - .L_49)
.L_49:
        /*0150*/ 	.word	0x00000000
        /*0154*/ 	.short	0x0006
        /*0156*/ 	.short	0x002c
        /*0158*/ 	.byte	0x00, 0xf0, 0x11, 0x00


	//----- nvinfo : EIATTR_KPARAM_INFO
	.align		4
.L_50:
        /*015c*/ 	.byte	0x04, 0x17
        /*015e*/ 	.short	(.L_52 - .L_51)
.L_51:
        /*0160*/ 	.word	0x00000000
        /*0164*/ 	.short	0x0005
        /*0166*/ 	.short	0x0028
        /*0168*/ 	.byte	0x00, 0xf0, 0x11, 0x00


	//----- nvinfo : EIATTR_KPARAM_INFO
	.align		4
.L_52:
        /*016c*/ 	.byte	0x04, 0x17
        /*016e*/ 	.short	(.L_54 - .L_53)
.L_53:
        /*0170*/ 	.word	0x00000000
        /*0174*/ 	.short	0x0004
        /*0176*/ 	.short	0x0020
        /*0178*/ 	.byte	0x00, 0xf4, 0x21, 0x00


	//----- nvinfo : EIATTR_KPARAM_INFO
	.align		4
.L_54:
        /*017c*/ 	.byte	0x04, 0x17
        /*017e*/ 	.short	(.L_56 - .L_55)
.L_55:
        /*0180*/ 	.word	0x00000000
        /*0184*/ 	.short	0x0003
        /*0186*/ 	.short	0x0018
        /*0188*/ 	.byte	0x00, 0xf4, 0x21, 0x00


	//----- nvinfo : EIATTR_KPARAM_INFO
	.align		4
.L_56:
        /*018c*/ 	.byte	0x04, 0x17
        /*018e*/ 	.short	(.L_58 - .L_57)
.L_57:
        /*0190*/ 	.word	0x00000000
        /*0194*/ 	.short	0x0002
        /*0196*/ 	.short	0x0010
        /*0198*/ 	.byte	0x00, 0xf4, 0x21, 0x00


	//----- nvinfo : EIATTR_KPARAM_INFO
	.align		4
.L_58:
        /*019c*/ 	.byte	0x04, 0x17
        /*019e*/ 	.short	(.L_60 - .L_59)
.L_59:
        /*01a0*/ 	.word	0x00000000
        /*01a4*/ 	.short	0x0001
        /*01a6*/ 	.short	0x0008
        /*01a8*/ 	.byte	0x00, 0xf4, 0x21, 0x00


	//----- nvinfo : EIATTR_KPARAM_INFO
	.align		4
.L_60:
        /*01ac*/ 	.byte	0x04, 0x17
        /*01ae*/ 	.short	(.L_62 - .L_61)
.L_61:
        /*01b0*/ 	.word	0x00000000
        /*01b4*/ 	.short	0x0000
        /*01b6*/ 	.short	0x0000
        /*01b8*/ 	.byte	0x00, 0xf4, 0x21, 0x00


	//----- nvinfo : EIATTR_MAXREG_COUNT
	.align		4
.L_62:
        /*01bc*/ 	.byte	0x03, 0x1b
        /*01be*/ 	.short	0x00ff


	//----- nvinfo : EIATTR_NUM_BARRIERS
	.align		4
        /*01c0*/ 	.byte	0x02, 0x4c
        /*01c2*/ 	.byte	0x01
	.zero		1


	//----- nvinfo : EIATTR_MERCURY_ISA_VERSION
	.align		4
        /*01c4*/ 	.byte	0x03, 0x5f
        /*01c6*/ 	.short	0x0000


	//----- nvinfo : EIATTR_COOP_GROUP_MASK_REGIDS
	.align		4
        /*01c8*/ 	.byte	0x04, 0x29
        /*01ca*/ 	.short	(.L_64 - .L_63)


	//   ....[0]....
.L_63:
        /*01cc*/ 	.word	0xffffffff


	//   ....[1]....
        /*01d0*/ 	.word	0xffffffff


	//   ....[2]....
        /*01d4*/ 	.word	0xffffffff


	//   ....[3]....
        /*01d8*/ 	.word	0xffffffff


	//   ....[4]....
        /*01dc*/ 	.word	0xffffffff


	//   ....[5]....
        /*01e0*/ 	.word	0xffffffff


	//   ....[6]....
        /*01e4*/ 	.word	0xffffffff


	//   ....[7]....
        /*01e8*/ 	.word	0xffffffff


	//----- nvinfo : EIATTR_COOP_GROUP_INSTR_OFFSETS
	.align		4
.L_64:
        /*01ec*/ 	.byte	0x04, 0x28
        /*01ee*/ 	.short	(.L_66 - .L_65)


	//   ....[0]....
.L_65:
        /*01f0*/ 	.word	0x00000ef0


	//   ....[1]....
        /*01f4*/ 	.word	0x00001090


	//   ....[2]....
        /*01f8*/ 	.word	0x000010b0


	//   ....[3]....
        /*01fc*/ 	.word	0x00001100


	//   ....[4]....
        /*0200*/ 	.word	0x00001720


	//   ....[5]....
        /*0204*/ 	.word	0x00001730


	//   ....[6]....
        /*0208*/ 	.word	0x000017f0


	//   ....[7]....
        /*020c*/ 	.word	0x00001810


	//----- nvinfo : EIATTR_EXIT_INSTR_OFFSETS
	.align		4
.L_66:
        /*0210*/ 	.byte	0x04, 0x1c
        /*0212*/ 	.short	(.L_68 - .L_67)


	//   ....[0]....
.L_67:
        /*0214*/ 	.word	0x000024a0


	//   ....[1]....
        /*0218*/ 	.word	0x00002540


	//----- nvinfo : EIATTR_REQNTID
	.align		4
.L_68:
        /*021c*/ 	.byte	0x04, 0x10
        /*021e*/ 	.short	(.L_70 - .L_69)
.L_69:
        /*0220*/ 	.word	0x00000100
        /*0224*/ 	.word	0x00000001
        /*0228*/ 	.word	0x00000001
.L_70:


//--------------------- .nv.callgraph             --------------------------
	.section	.nv.callgraph,"",@"SHT_CUDA_CALLGRAPH"
	.align	4
	.sectionentsize	8
	.align		4
        /*0000*/ 	.word	0x00000000
	.align		4
        /*0004*/ 	.word	0xffffffff
	.align		4
        /*0008*/ 	.word	0x00000000
	.align		4
        /*000c*/ 	.word	0xfffffffe
	.align		4
        /*0010*/ 	.word	0x00000000
	.align		4
        /*0014*/ 	.word	0xfffffffd
	.align		4
        /*0018*/ 	.word	0x00000000
	.align		4
        /*001c*/ 	.word	0xfffffffc


//--------------------- .nv.rel.action            --------------------------
	.section	.nv.rel.action,"",@"SHT_CUDA_RELOCINFO"
	.align	8
	.sectionentsize	8
        /*0000*/ 	.byte	0x73, 0x00, 0x00, 0x00, 0x00, 0x00, 0x00, 0x00, 0x00, 0x00, 0x00, 0x11, 0x25, 0x00, 0x05, 0x36


//--------------------- .nv.constant4             --------------------------
	.section	.nv.constant4,"a",@progbits
	.align	8
	.align		8
.nv.constant4:
        /*0000*/ 	.dword	_$_str


//--------------------- .nv.constant0.attn_fwd    --------------------------
	.section	.nv.constant0.attn_fwd,"a",@progbits
	.sectionflags	@""
	.align	4
.nv.constant0.attn_fwd:
	.zero		488


//--------------------- .text.attn_fwd            --------------------------
	.section	.text.attn_fwd,"ax",@progbits
	.sectioninfo	@"SHI_REGISTERS=102"
	.align	128
        .global         attn_fwd
        .type           attn_fwd,@function
        .size           attn_fwd,(.L_x_3 - attn_fwd)
        .other          attn_fwd,@"STO_CUDA_ENTRY STV_DEFAULT"
attn_fwd:
.text.attn_fwd:
[----:B------:R-:W-:Y:S02]  /*0000*/  MOV R1, c[0x0][0x28] ;  /* 0x00000a0000017a02 */ /* 0x000fe40000000f00 */
[----:B------:R-:W0:Y:S01]  /*0010*/  S2R R9, SR_CTAID.X ;  /* 0x0000000000097919 */ /* 0x000e220000002500 */
[----:B------:R-:W-:Y:S01]  /*0020*/  IMAD.MOV.U32 R12, RZ, RZ, c[0x0][0x198] ;  /* 0x00006600ff0c7624 */ /* 0x000fe200078e00ff */
[----:B------:R-:W-:Y:S02]  /*0030*/  ULDC.64 UR6, c[0x0][0x118] ;  /* 0x0000460000067ab9 */ /* 0x000fe40000000a00 */
[----:B------:R-:W1:Y:S04]  /*0040*/  S2R R0, SR_TID.X ;  /* 0x0000000000007919 */ /* 0x000e680000002100 */
[----:B------:R-:W2:Y:S01]  /*0050*/  S2R R2, SR_CTAID.Y ;  /* 0x0000000000027919 */ /* 0x000ea20000002600 */
[----:B0-----:R-:W-:Y:S02]  /*0060*/  SHF.L.U32 R9, R9, 0x5, RZ ;  /* 0x0000000509097819 */ /* 0x001fe400000006ff */
[----:B-1----:R-:W-:-:S02]  /*0070*/  SHF.R.U32.HI R4, RZ, 0x5, R0 ;  /* 0x00000005ff047819 */ /* 0x002fc40000011600 */
[----:B------:R-:W-:Y:S02]  /*0080*/  LOP3.LUT R3, R9, 0x1f, R0, 0xf8, !PT ;  /* 0x0000001f09037812 */ /* 0x000fe400078ef800 */
[----:B------:R-:W-:Y:S01]  /*0090*/  SGXT.U32 R4, R4, 0x3 ;  /* 0x000000030404781a */ /* 0x000fe20000000000 */
[----:B--2---:R-:W-:Y:S01]  /*00a0*/  IMAD R6, R2, c[0x0][0x190], RZ ;  /* 0x0000640002067a24 */ /* 0x004fe200078e02ff */
[----:B------:R-:W-:Y:S01]  /*00b0*/  LEA.HI R5, R0, 0x18, RZ, 0x1b ;  /* 0x0000001800057811 */ /* 0x000fe200078fd8ff */
[----:B------:R-:W-:Y:S02]  /*00c0*/  IMAD R8, R3, c[0x0][0x194], RZ ;  /* 0x0000650003087a24 */ /* 0x000fe400078e02ff */
[----:B------:R-:W-:Y:S01]  /*00d0*/  IMAD R13, R4, c[0x0][0x198], RZ ;  /* 0x00006600040d7a24 */ /* 0x000fe200078e02ff */
[----:B------:R-:W-:Y:S01]  /*00e0*/  SHF.L.U32 R7, R6, 0x1, RZ ;  /* 0x0000000106077819 */ /* 0x000fe200000006ff */
[C---:B------:R-:W-:Y:S01]  /*00f0*/  IMAD.HI R11, R8.reuse, 0x2, RZ ;  /* 0x00000002080b7827 */ /* 0x040fe200078e02ff */
[----:B------:R-:W-:-:S03]  /*0100*/  SHF.L.U32 R10, R8, 0x1, RZ ;  /* 0x00000001080a7819 */ /* 0x000fc600000006ff */
[----:B------:R-:W-:Y:S01]  /*0110*/  IMAD R8, R12, 0x8, R13 ;  /* 0x000000080c087824 */ /* 0x000fe200078e020d */
[----:B------:R-:W-:Y:S01]  /*0120*/  IADD3 R16, P0, P1, R10, c[0x0][0x160], R7 ;  /* 0x000058000a107a10 */ /* 0x000fe2000791e007 */
[----:B------:R-:W-:-:S03]  /*0130*/  IMAD.HI R6, R6, 0x2, RZ ;  /* 0x0000000206067827 */ /* 0x000fc600078e02ff */
[----:B------:R-:W-:Y:S01]  /*0140*/  LEA R7, R12, R8, 0x3 ;  /* 0x000000080c077211 */ /* 0x000fe200078e18ff */
[----:B------:R-:W-:Y:S01]  /*0150*/  IMAD R17, R5, c[0x0][0x198], RZ ;  /* 0x0000660005117a24 */ /* 0x000fe200078e02ff */
[----:B------:R-:W-:Y:S02]  /*0160*/  IADD3.X R6, R11, c[0x0][0x164], R6, P0, P1 ;  /* 0x000059000b067a10 */ /* 0x000fe400007e2406 */
[-C--:B------:R-:W-:Y:S02]  /*0170*/  LEA R10, P0, R13, R16.reuse, 0x1 ;  /* 0x000000100d0a7211 */ /* 0x080fe400078008ff */
[-C--:B------:R-:W-:Y:S02]  /*0180*/  LEA R12, P1, R8, R16.reuse, 0x1 ;  /* 0x00000010080c7211 */ /* 0x080fe400078208ff */
[-C--:B------:R-:W-:Y:S02]  /*0190*/  LEA R14, P2, R7, R16.reuse, 0x1 ;  /* 0x00000010070e7211 */ /* 0x080fe400078408ff */
[----:B------:R-:W-:-:S02]  /*01a0*/  LEA R16, P3, R17, R16, 0x1 ;  /* 0x0000001011107211 */ /* 0x000fc400078608ff */
[-C--:B------:R-:W-:Y:S02]  /*01b0*/  LEA.HI.X.SX32 R11, R13, R6.reuse, 0x1, P0 ;  /* 0x000000060d0b7211 */ /* 0x080fe400000f0eff */
[-C--:B------:R-:W-:Y:S02]  /*01c0*/  LEA.HI.X.SX32 R15, R7, R6.reuse, 0x1, P2 ;  /* 0x00000006070f7211 */ /* 0x080fe400010f0eff */
[-C--:B------:R-:W-:Y:S02]  /*01d0*/  LEA.HI.X.SX32 R17, R17, R6.reuse, 0x1, P3 ;  /* 0x0000000611117211 */ /* 0x080fe400018f0eff */
[----:B------:R-:W2:Y:S01]  /*01e0*/  LDG.E.U16 R11, [R10.64] ;  /* 0x000000060a0b7981 */ /* 0x000ea2000c1e1500 */
[----:B------:R-:W-:-:S03]  /*01f0*/  LEA.HI.X.SX32 R13, R8, R6, 0x1, P1 ;  /* 0x00000006080d7211 */ /* 0x000fc600008f0eff */
[----:B------:R0:W3:Y:S04]  /*0200*/  LDG.E.U16 R15, [R14.64] ;  /* 0x000000060e0f7981 */ /* 0x0000e8000c1e1500 */
[----:B------:R-:W4:Y:S04]  /*0210*/  LDG.E.U16 R17, [R16.64] ;  /* 0x0000000610117981 */ /* 0x000f28000c1e1500 */
[----:B------:R1:W5:Y:S01]  /*0220*/  LDG.E.U16 R13, [R12.64] ;  /* 0x000000060c0d7981 */ /* 0x000362000c1e1500 */
[C---:B------:R-:W-:Y:S02]  /*0230*/  LOP3.LUT R6, R0.reuse, 0xc0, RZ, 0xc0, !PT ;  /* 0x000000c000067812 */ /* 0x040fe400078ec0ff */
[----:B------:R-:W-:-:S02]  /*0240*/  SHF.L.U32 R7, R0, 0x1, RZ ;  /* 0x0000000100077819 */ /* 0x000fc400000006ff */
[----:B------:R-:W-:-:S04]  /*0250*/  SHF.R.U32.HI R8, RZ, 0x2, R6 ;  /* 0x00000002ff087819 */ /* 0x000fc80000011606 */
[----:B------:R-:W-:Y:S01]  /*0260*/  LOP3.LUT R8, R8, 0x1fe, R7, 0x78, !PT ;  /* 0x000001fe08087812 */ /* 0x000fe200078e7807 */
[----:B------:R-:W-:Y:S01]  /*0270*/  IMAD.MOV.U32 R62, RZ, RZ, -0x800000 ;  /* 0xff800000ff3e7424 */ /* 0x000fe200078e00ff */
[----:B------:R-:W-:Y:S01]  /*0280*/  MOV R68, 0x3f800000 ;  /* 0x3f80000000447802 */ /* 0x000fe20000000f00 */
[----:B------:R-:W-:Y:S01]  /*0290*/  IMAD.MOV.U32 R60, RZ, RZ, -0x800000 ;  /* 0xff800000ff3c7424 */ /* 0x000fe200078e00ff */
[----:B-1----:R-:W-:Y:S01]  /*02a0*/  MOV R12, 0x3f800000 ;  /* 0x3f800000000c7802 */ /* 0x002fe20000000f00 */
[----:B------:R-:W-:Y:S01]  /*02b0*/  CS2R R48, SRZ ;  /* 0x0000000000307805 */ /* 0x000fe2000001ff00 */
[----:B------:R-:W-:Y:S01]  /*02c0*/  CS2R R50, SRZ ;  /* 0x0000000000327805 */ /* 0x000fe2000001ff00 */
[----:B------:R-:W-:Y:S01]  /*02d0*/  CS2R R44, SRZ ;  /* 0x00000000002c7805 */ /* 0x000fe2000001ff00 */
[----:B------:R-:W-:Y:S01]  /*02e0*/  CS2R R46, SRZ ;  /* 0x00000000002e7805 */ /* 0x000fe2000001ff00 */
[----:B------:R-:W-:Y:S01]  /*02f0*/  CS2R R40, SRZ ;  /* 0x0000000000287805 */ /* 0x000fe2000001ff00 */
[----:B------:R-:W-:Y:S01]  /*0300*/  CS2R R42, SRZ ;  /* 0x00000000002a7805 */ /* 0x000fe2000001ff00 */
[----:B------:R-:W-:Y:S01]  /*0310*/  CS2R R52, SRZ ;  /* 0x0000000000347805 */ /* 0x000fe2000001ff00 */
[----:B------:R-:W-:Y:S01]  /*0320*/  CS2R R54, SRZ ;  /* 0x0000000000367805 */ /* 0x000fe2000001ff00 */
[----:B------:R-:W-:-:S02]  /*0330*/  LOP3.LUT R70, R0, 0x1c, RZ, 0xc0, !PT ;  /* 0x0000001c00467812 */ /* 0x000fc400078ec0ff */
[C---:B------:R-:W-:Y:S02]  /*0340*/  LOP3.LUT R69, R0.reuse, 0x20, RZ, 0xc0, !PT ;  /* 0x0000002000457812 */ /* 0x040fe400078ec0ff */
[----:B0-----:R-:W-:Y:S01]  /*0350*/  SHF.L.U32 R14, R0, 0x5, RZ ;  /* 0x00000005000e7819 */ /* 0x001fe200000006ff */
[----:B--2---:R0:W-:Y:S04]  /*0360*/  STS.U16 [R8], R11 ;  /* 0x0000000b08007388 */ /* 0x0041e80000000400 */
[----:B---3--:R-:W-:Y:S04]  /*0370*/  STS.U16 [R8+0x400], R15 ;  /* 0x0004000f08007388 */ /* 0x008fe80000000400 */
[----:B----4-:R-:W-:Y:S01]  /*0380*/  STS.U16 [R8+0x600], R17 ;  /* 0x0006001108007388 */ /* 0x010fe20000000400 */
[----:B0-----:R-:W-:-:S04]  /*0390*/  IADD3 R11, R9, 0x20, RZ ;  /* 0x00000020090b7810 */ /* 0x001fc80007ffe0ff */
[----:B------:R-:W-:Y:S01]  /*03a0*/  ISETP.GE.AND P0, PT, R11, 0x1, PT ;  /* 0x000000010b00780c */ /* 0x000fe20003f06270 */
[----:B-----5:R0:W-:Y:S02]  /*03b0*/  STS.U16 [R8+0x200], R13 ;  /* 0x0002000d08007388 */ /* 0x0201e40000000400 */
[----:B0-----:R-:W-:-:S10]  /*03c0*/  SHF.L.U32 R13, R0, 0x3, RZ ;  /* 0x00000003000d7819 */ /* 0x001fd400000006ff */
[----:B------:R-:W-:Y:S05]  /*03d0*/  @!P0 BRA `(.L_x_0) ;  /* 0x0000157000008947 */ /* 0x000fea0003800000 */
[----:B------:R-:W-:Y:S01]  /*03e0*/  LOP3.LUT R10, R0, 0x1f, RZ, 0xc0, !PT ;  /* 0x0000001f000a7812 */ /* 0x000fe200078ec0ff */
[C---:B------:R-:W-:Y:S01]  /*03f0*/  IMAD R12, R2.reuse, c[0x0][0x1a0], RZ ;  /* 0x00006800020c7a24 */ /* 0x040fe200078e02ff */
[----:B------:R-:W-:Y:S01]  /*0400*/  SHF.R.U32.HI R21, RZ, 0x1, R69 ;  /* 0x00000001ff157819 */ /* 0x000fe20000011645 */
[----:B------:R-:W-:Y:S01]  /*0410*/  IMAD R16, R2, c[0x0][0x1b0], RZ ;  /* 0x00006c0002107a24 */ /* 0x000fe200078e02ff */
[----:B------:R-:W-:Y:S01]  /*0420*/  MOV R68, 0x3f800000 ;  /* 0x3f80000000447802 */ /* 0x000fe20000000f00 */
[----:B------:R-:W-:Y:S01]  /*0430*/  IMAD R17, R10, c[0x0][0x1a8], RZ ;  /* 0x00006a000a117a24 */ /* 0x000fe200078e02ff */
[----:B------:R-:W-:Y:S01]  /*0440*/  LEA.HI R20, R70, R21, RZ, 0x1e ;  /* 0x0000001546147211 */ /* 0x000fe200078ff0ff */
[----:B------:R-:W-:Y:S01]  /*0450*/  IMAD.SHL.U32 R15, R12, 0x2, RZ ;  /* 0x000000020c0f7824 */ /* 0x000fe200078e00ff */
[----:B------:R-:W-:Y:S01]  /*0460*/  SHF.L.U32 R18, R16, 0x1, RZ ;  /* 0x0000000110127819 */ /* 0x000fe200000006ff */
[----:B------:R-:W-:Y:S01]  /*0470*/  IMAD R19, R10, c[0x0][0x1b4], RZ ;  /* 0x00006d000a137a24 */ /* 0x000fe200078e02ff */
[C---:B------:R-:W-:Y:S01]  /*0480*/  SHF.L.U32 R10, R17.reuse, 0x1, RZ ;  /* 0x00000001110a7819 */ /* 0x040fe200000006ff */
[----:B------:R-:W-:Y:S01]  /*0490*/  IMAD.HI R12, R12, 0x2, RZ ;  /* 0x000000020c0c7827 */ /* 0x000fe200078e02ff */
[----:B------:R-:W-:Y:S01]  /*04a0*/  MOV R71, 0xff800000 ;  /* 0xff80000000477802 */ /* 0x000fe20000000f00 */
[----:B------:R-:W-:Y:S01]  /*04b0*/  CS2R R48, SRZ ;  /* 0x0000000000307805 */ /* 0x000fe2000001ff00 */
[----:B------:R-:W-:Y:S01]  /*04c0*/  IADD3 R80, P0, P1, R10, c[0x0][0x168], R15 ;  /* 0x00005a000a507a10 */ /* 0x000fe2000791e00f */
[----:B------:R-:W-:Y:S01]  /*04d0*/  IMAD.HI R17, R17, 0x2, RZ ;  /* 0x0000000211117827 */ /* 0x000fe200078e02ff */
[----:B------:R-:W-:Y:S01]  /*04e0*/  IADD3 R15, R9, R20, RZ ;  /* 0x00000014090f7210 */ /* 0x000fe20007ffe0ff */
[----:B------:R-:W-:Y:S01]  /*04f0*/  CS2R R50, SRZ ;  /* 0x0000000000327805 */ /* 0x000fe2000001ff00 */
[----:B------:R-:W-:Y:S01]  /*0500*/  SHF.L.U32 R9, R0, 0x6, RZ ;  /* 0x0000000600097819 */ /* 0x000fe200000006ff */
[----:B------:R-:W-:Y:S01]  /*0510*/  IMAD.SHL.U32 R21, R19, 0x2, RZ ;  /* 0x0000000213157824 */ /* 0x000fe200078e00ff */
[----:B------:R-:W-:Y:S01]  /*0520*/  IADD3.X R24, R17, c[0x0][0x16c], R12, P0, P1 ;  /* 0x00005b0011187a10 */ /* 0x000fe200007e240c */
[----:B------:R-:W-:Y:S01]  /*0530*/  IMAD.HI R16, R16, 0x2, RZ ;  /* 0x0000000210107827 */ /* 0x000fe200078e02ff */
[----:B------:R-:W-:Y:S01]  /*0540*/  LOP3.LUT R17, R7, 0x10, RZ, 0xc0, !PT ;  /* 0x0000001007117812 */ /* 0x000fe200078ec0ff */
[----:B------:R-:W-:Y:S01]  /*0550*/  CS2R R44, SRZ ;  /* 0x00000000002c7805 */ /* 0x000fe2000001ff00 */
[----:B------:R-:W-:Y:S01]  /*0560*/  LOP3.LUT R10, R9, 0x1c0, RZ, 0xc0, !PT ;  /* 0x000001c0090a7812 */ /* 0x000fe200078ec0ff */
[----:B------:R-:W-:Y:S01]  /*0570*/  IMAD.HI R19, R19, 0x2, RZ ;  /* 0x0000000213137827 */ /* 0x000fe200078e02ff */
[----:B------:R-:W-:Y:S01]  /*0580*/  LOP3.LUT R17, R17, 0x20, R0, 0xf8, !PT ;  /* 0x0000002011117812 */ /* 0x000fe200078ef800 */
[----:B------:R-:W-:Y:S01]  /*0590*/  CS2R R46, SRZ ;  /* 0x00000000002e7805 */ /* 0x000fe2000001ff00 */
[----:B------:R-:W-:Y:S01]  /*05a0*/  LOP3.LUT R22, R10, 0x30, R13, 0xf8, !PT ;  /* 0x000000300a167812 */ /* 0x000fe200078ef80d */
[----:B------:R-:W-:Y:S01]  /*05b0*/  IMAD R9, R4, c[0x0][0x1a4], RZ ;  /* 0x0000690004097a24 */ /* 0x000fe200078e02ff */
[----:B------:R-:W-:Y:S01]  /*05c0*/  IADD3 R72, P2, P3, R21, c[0x0][0x170], R18 ;  /* 0x00005c0015487a10 */ /* 0x000fe20007b5e012 */
[----:B------:R-:W-:Y:S01]  /*05d0*/  IMAD.MOV.U32 R12, RZ, RZ, c[0x0][0x1a4] ;  /* 0x00006900ff0c7624 */ /* 0x000fe200078e00ff */
[----:B------:R-:W-:Y:S01]  /*05e0*/  LOP3.LUT R10, R14, 0x200, RZ, 0xc0, !PT ;  /* 0x000002000e0a7812 */ /* 0x000fe200078ec0ff */
[----:B------:R-:W-:Y:S01]  /*05f0*/  IMAD R18, R4, c[0x0][0x1b8], RZ ;  /* 0x00006e0004127a24 */ /* 0x000fe200078e02ff */
[----:B------:R-:W-:Y:S01]  /*0600*/  LOP3.LUT R17, R22, R17, RZ, 0x3c, !PT ;  /* 0x0000001116117212 */ /* 0x000fe200078e3cff */
[----:B------:R-:W-:Y:S01]  /*0610*/  IMAD R21, R5, c[0x0][0x1b8], RZ ;  /* 0x00006e0005157a24 */ /* 0x000fe200078e02ff */
[----:B------:R-:W-:Y:S01]  /*0620*/  IADD3.X R23, R19, c[0x0][0x174], R16, P2, P3 ;  /* 0x00005d0013177a10 */ /* 0x000fe200017e6410 */
[----:B------:R-:W-:Y:S01]  /*0630*/  CS2R R40, SRZ ;  /* 0x0000000000287805 */ /* 0x000fe2000001ff00 */
[----:B------:R-:W-:Y:S01]  /*0640*/  IADD3 R16, R10, R17, RZ ;  /* 0x000000110a107210 */ /* 0x000fe20007ffe0ff */
[----:B------:R-:W-:Y:S01]  /*0650*/  IMAD R10, R12, 0x8, R9 ;  /* 0x000000080c0a7824 */ /* 0x000fe200078e0209 */
[----:B------:R-:W-:Y:S01]  /*0660*/  MOV R20, c[0x0][0x1b8] ;  /* 0x00006e0000147a02 */ /* 0x000fe20000000f00 */
[----:B------:R-:W-:Y:S01]  /*0670*/  IMAD R17, R5, c[0x0][0x1a4], RZ ;  /* 0x0000690005117a24 */ /* 0x000fe200078e02ff */
[----:B------:R-:W-:Y:S01]  /*0680*/  LEA R86, P0, R9, R80, 0x1 ;  /* 0x0000005009567211 */ /* 0x000fe200078008ff */
[----:B------:R-:W-:Y:S01]  /*0690*/  CS2R R42, SRZ ;  /* 0x00000000002a7805 */ /* 0x000fe2000001ff00 */
[----:B------:R-:W-:Y:S01]  /*06a0*/  LEA R19, R20, R18, 0x3 ;  /* 0x0000001214137211 */ /* 0x000fe200078e18ff */
[----:B------:R-:W-:Y:S01]  /*06b0*/  CS2R R52, SRZ ;  /* 0x0000000000347805 */ /* 0x000fe2000001ff00 */
[----:B------:R-:W-:Y:S01]  /*06c0*/  LEA R12, R12, R10, 0x3 ;  /* 0x0000000a0c0c7211 */ /* 0x000fe200078e18ff */
[----:B------:R-:W-:Y:S01]  /*06d0*/  CS2R R54, SRZ ;  /* 0x0000000000367805 */ /* 0x000fe2000001ff00 */
[-C--:B------:R-:W-:Y:S01]  /*06e0*/  LEA R84, P1, R10, R80.reuse, 0x1 ;  /* 0x000000500a547211 */ /* 0x080fe200078208ff */
[----:B------:R-:W-:Y:S01]  /*06f0*/  IMAD R20, R20, 0x8, R19 ;  /* 0x0000000814147824 */ /* 0x000fe200078e0213 */
[-C--:B------:R-:W-:Y:S01]  /*0700*/  LEA R82, P2, R12, R80.reuse, 0x1 ;  /* 0x000000500c527211 */ /* 0x080fe200078408ff */
[----:B------:R-:W-:Y:S01]  /*0710*/  UMOV UR4, URZ ;  /* 0x0000003f00047c82 */ /* 0x000fe20008000000 */
[----:B------:R-:W-:Y:S01]  /*0720*/  LEA R80, P3, R17, R80, 0x1 ;  /* 0x0000005011507211 */ /* 0x000fe200078608ff */
[----:B------:R-:W-:Y:S01]  /*0730*/  UMOV UR5, URZ ;  /* 0x0000003f00057c82 */ /* 0x000fe20008000000 */
[----:B------:R-:W-:-:S02]  /*0740*/  LEA.HI.X.SX32 R87, R9, R24, 0x1, P0 ;  /* 0x0000001809577211 */ /* 0x000fc400000f0eff */
[-C--:B------:R-:W-:Y:S02]  /*0750*/  LEA.HI.X.SX32 R85, R10, R24.reuse, 0x1, P1 ;  /* 0x000000180a557211 */ /* 0x080fe400008f0eff */
[-C--:B------:R-:W-:Y:S01]  /*0760*/  LEA.HI.X.SX32 R83, R12, R24.reuse, 0x1, P2 ;  /* 0x000000180c537211 */ /* 0x080fe200010f0eff */
[----:B------:R-:W-:Y:S01]  /*0770*/  IMAD.MOV.U32 R12, RZ, RZ, 0x3f800000 ;  /* 0x3f800000ff0c7424 */ /* 0x000fe200078e00ff */
[----:B------:R-:W-:Y:S02]  /*0780*/  LEA.HI.X.SX32 R81, R17, R24, 0x1, P3 ;  /* 0x0000001811517211 */ /* 0x000fe400018f0eff */
[-C--:B------:R-:W-:Y:S02]  /*0790*/  LEA R78, P0, R18, R72.reuse, 0x1 ;  /* 0x00000048124e7211 */ /* 0x080fe400078008ff */
[-C--:B------:R-:W-:Y:S02]  /*07a0*/  LEA R76, P1, R19, R72.reuse, 0x1 ;  /* 0x00000048134c7211 */ /* 0x080fe400078208ff */
[----:B------:R-:W-:-:S02]  /*07b0*/  LEA R74, P2, R20, R72, 0x1 ;  /* 0x00000048144a7211 */ /* 0x000fc400078408ff */
[----:B------:R-:W-:Y:S02]  /*07c0*/  LEA R72, P3, R21, R72, 0x1 ;  /* 0x0000004815487211 */ /* 0x000fe400078608ff */
[-C--:B------:R-:W-:Y:S01]  /*07d0*/  LEA.HI.X.SX32 R79, R18, R23.reuse, 0x1, P0 ;  /* 0x00000017124f7211 */ /* 0x080fe200000f0eff */
[----:B------:R-:W-:Y:S01]  /*07e0*/  IMAD.MOV.U32 R18, RZ, RZ, RZ ;  /* 0x000000ffff127224 */ /* 0x000fe200078e00ff */
[-C--:B------:R-:W-:Y:S02]  /*07f0*/  LEA.HI.X.SX32 R77, R19, R23.reuse, 0x1, P1 ;  /* 0x00000017134d7211 */ /* 0x080fe400008f0eff */
[-C--:B------:R-:W-:Y:S02]  /*0800*/  LEA.HI.X.SX32 R75, R20, R23.reuse, 0x1, P2 ;  /* 0x00000017144b7211 */ /* 0x080fe400010f0eff */
[----:B------:R-:W-:Y:S02]  /*0810*/  LEA.HI.X.SX32 R73, R21, R23, 0x1, P3 ;  /* 0x0000001715497211 */ /* 0x000fe400018f0eff */
[----:B------:R-:W-:-:S02]  /*0820*/  LOP3.LUT R17, R7, 0x6, RZ, 0xc0, !PT ;  /* 0x0000000607117812 */ /* 0x000fc400078ec0ff */
[----:B------:R-:W-:Y:S02]  /*0830*/  MOV R10, RZ ;  /* 0x000000ff000a7202 */ /* 0x000fe40000000f00 */
[----:B------:R-:W-:Y:S02]  /*0840*/  MOV R97, 0xff800000 ;  /* 0xff80000000617802 */ /* 0x000fe40000000f00 */
[----:B------:R-:W-:Y:S02]  /*0850*/  LOP3.LUT R19, R22, 0x30, R7, 0x78, !PT ;  /* 0x0000003016137812 */ /* 0x000fe400078e7807 */
[----:B------:R-:W-:Y:S02]  /*0860*/  IADD3 R9, R15, 0x8, RZ ;  /* 0x000000080f097810 */ /* 0x000fe40007ffe0ff */
.L_x_1:
[----:B------:R-:W-:-:S04]  /*0870*/  IMAD.WIDE R20, R18, 0x2, R86 ;  /* 0x0000000212147825 */ /* 0x000fc800078e0256 */
[C---:B------:R-:W-:Y:S02]  /*0880*/  IMAD.WIDE R22, R18.reuse, 0x2, R84 ;  /* 0x0000000212167825 */ /* 0x040fe400078e0254 */
[----:B------:R-:W2:Y:S02]  /*0890*/  LDG.E.U16 R21, [R20.64] ;  /* 0x0000000614157981 */ /* 0x000ea4000c1e1500 */
[C---:B------:R-:W-:Y:S02]  /*08a0*/  IMAD.WIDE R24, R18.reuse, 0x2, R82 ;  /* 0x0000000212187825 */ /* 0x040fe400078e0252 */
[----:B------:R-:W3:Y:S02]  /*08b0*/  LDG.E.U16 R23, [R22.64] ;  /* 0x0000000616177981 */ /* 0x000ee4000c1e1500 */
[----:B------:R-:W-:Y:S02]  /*08c0*/  IMAD.WIDE R26, R18, 0x2, R80 ;  /* 0x00000002121a7825 */ /* 0x000fe400078e0250 */
[----:B------:R-:W4:Y:S04]  /*08d0*/  LDG.E.U16 R25, [R24.64] ;  /* 0x0000000618197981 */ /* 0x000f28000c1e1500 */
[----:B------:R-:W5:Y:S04]  /*08e0*/  LDG.E.U16 R27, [R26.64] ;  /* 0x000000061a1b7981 */ /* 0x000f68000c1e1500 */
[----:B------:R-:W-:Y:S01]  /*08f0*/  BAR.SYNC.DEFER_BLOCKING 0x0 ;  /* 0x0000000000007b1d */ /* 0x000fe20000010000 */
[----:B------:R-:W-:-:S04]  /*0900*/  IMAD.WIDE R94, R10, 0x2, R74 ;  /* 0x000000020a5e7825 */ /* 0x000fc800078e024a */
[----:B------:R-:W-:-:S04]  /*0910*/  IMAD.WIDE R88, R10, 0x2, R72 ;  /* 0x000000020a587825 */ /* 0x000fc800078e0248 */
[----:B------:R-:W-:-:S04]  /*0920*/  IMAD.WIDE R32, R10, 0x2, R78 ;  /* 0x000000020a207825 */ /* 0x000fc800078e024e */
[----:B------:R-:W-:Y:S01]  /*0930*/  IMAD.WIDE R60, R10, 0x2, R76 ;  /* 0x000000020a3c7825 */ /* 0x000fe200078e024c */
[----:B--2---:R-:W-:Y:S04]  /*0940*/  STS.U16 [R8+0x800], R21 ;  /* 0x0008001508007388 */ /* 0x004fe80000000400 */
[----:B---3--:R-:W-:Y:S04]  /*0950*/  STS.U16 [R8+0xa00], R23 ;  /* 0x000a001708007388 */ /* 0x008fe80000000400 */
[----:B----4-:R-:W-:Y:S04]  /*0960*/  STS.U16 [R8+0xc00], R25 ;  /* 0x000c001908007388 */ /* 0x010fe80000000400 */
[----:B-----5:R-:W-:Y:S04]  /*0970*/  STS.U16 [R8+0xe00], R27 ;  /* 0x000e001b08007388 */ /* 0x020fe80000000400 */
[----:B------:R-:W-:Y:S06]  /*0980*/  BAR.SYNC.DEFER_BLOCKING 0x0 ;  /* 0x0000000000007b1d */ /* 0x000fec0000010000 */
[----:B------:R0:W2:Y:S04]  /*0990*/  LDG.E.U16 R93, [R32.64] ;  /* 0x00000006205d7981 */ /* 0x0000a8000c1e1500 */
[----:B------:R1:W3:Y:S04]  /*09a0*/  LDG.E.U16 R91, [R60.64] ;  /* 0x000000063c5b7981 */ /* 0x0002e8000c1e1500 */
[----:B------:R-:W4:Y:S04]  /*09b0*/  LDG.E.U16 R95, [R94.64] ;  /* 0x000000065e5f7981 */ /* 0x000f28000c1e1500 */
[----:B------:R-:W5:Y:S04]  /*09c0*/  LDG.E.U16 R89, [R88.64] ;  /* 0x0000000658597981 */ /* 0x000f68000c1e1500 */
[----:B------:R-:W-:Y:S04]  /*09d0*/  LDSM.16.MT88.4 R64, [R16] ;  /* 0x000000001040783b */ /* 0x000fe80000004200 */
[----:B------:R-:W0:Y:S04]  /*09e0*/  LDSM.16.M88.4 R36, [R19+0xa00] ;  /* 0x000a00001324783b */ /* 0x000e280000000200 */
[----:B------:R-:W-:Y:S04]  /*09f0*/  LDSM.16.MT88.4 R56, [R16+0x400] ;  /* 0x000400001038783b */ /* 0x000fe80000004200 */
[----:B------:R-:W1:Y:S04]  /*0a00*/  LDSM.16.M88.4 R28, [R19+0x800] ;  /* 0x00080000131c783b */ /* 0x000e680000000200 */
[----:B------:R-:W1:Y:S04]  /*0a10*/  LDSM.16.M88.4 R24, [R19+0xc00] ;  /* 0x000c00001318783b */ /* 0x000e680000000200 */
[----:B------:R-:W1:Y:S04]  /*0a20*/  LDSM.16.M88.4 R20, [R19+0xe00] ;  /* 0x000e00001314783b */ /* 0x000e680000000200 */
[----:B------:R-:W-:Y:S01]  /*0a30*/  BAR.SYNC.DEFER_BLOCKING 0x0 ;  /* 0x0000000000007b1d */ /* 0x000fe20000010000 */
[C---:B0-----:R-:W-:Y:S08]  /*0a40*/  HMMA.16816.F32.BF16 R32, R64.reuse, R36, RZ ;  /* 0x000000244020723c */ /* 0x041ff000000418ff */
[----:B-1----:R-:W-:Y:S11]  /*0a50*/  HMMA.16816.F32.BF16 R60, R64, R28, RZ ;  /* 0x0000001c403c723c */ /* 0x002ff600000418ff */
[----:B------:R-:W-:Y:S05]  /*0a60*/  @!UPT UIADD3 URZ, URZ, URZ, URZ ;  /* 0x0000003f3f3ff290 */ /* 0x000fea000fffe03f */
[----:B------:R-:W-:Y:S08]  /*0a70*/  HMMA.16816.F32.BF16 R36, R56, R38, R32 ;  /* 0x000000263824723c */ /* 0x000ff00000041820 */
[C---:B------:R-:W-:Y:S08]  /*0a80*/  HMMA.16816.F32.BF16 R32, R64.reuse, R24, RZ ;  /* 0x000000184020723c */ /* 0x040ff000000418ff */
[----:B------:R-:W-:Y:S11]  /*0a90*/  HMMA.16816.F32.BF16 R64, R64, R20, RZ ;  /* 0x000000144040723c */ /* 0x000ff600000418ff */
[----:B------:R-:W-:Y:S05]  /*0aa0*/  @!UPT UIADD3 URZ, URZ, URZ, URZ ;  /* 0x0000003f3f3ff290 */ /* 0x000fea000fffe03f */
[C---:B------:R-:W-:Y:S08]  /*0ab0*/  HMMA.16816.F32.BF16 R32, R56.reuse, R26, R32 ;  /* 0x0000001a3820723c */ /* 0x040ff00000041820 */
[----:B------:R-:W-:Y:S01]  /*0ac0*/  HMMA.16816.F32.BF16 R64, R56, R22, R64 ;  /* 0x000000163840723c */ /* 0x000fe20000041840 */
[----:B------:R-:W-:-:S04]  /*0ad0*/  IADD3 R26, P0, R17, UR4, RZ ;  /* 0x00000004111a7c10 */ /* 0x000fc8000ff1e0ff */
[----:B------:R-:W-:Y:S02]  /*0ae0*/  IADD3 R20, P1, R26, 0x9, RZ ;  /* 0x000000091a147810 */ /* 0x000fe40007f3e0ff */
[----:B------:R-:W-:Y:S01]  /*0af0*/  IADD3.X R28, RZ, UR5, RZ, P0, !PT ;  /* 0x00000005ff1c7c10 */ /* 0x000fe200087fe4ff */
[----:B------:R-:W-:Y:S01]  /*0b00*/  HMMA.16816.F32.BF16 R60, R56, R30, R60 ;  /* 0x0000001e383c723c */ /* 0x000fe2000004183c */
[C---:B------:R-:W-:Y:S02]  /*0b10*/  ISETP.GT.U32.AND P0, PT, R20.reuse, R15, PT ;  /* 0x0000000f1400720c */ /* 0x040fe40003f04070 */
[----:B------:R-:W-:Y:S02]  /*0b20*/  ISETP.GT.U32.AND P2, PT, R20, R9, PT ;  /* 0x000000091400720c */ /* 0x000fe40003f44070 */
[----:B------:R-:W-:-:S04]  /*0b30*/  IADD3 R20, P4, R26, 0x10, RZ ;  /* 0x000000101a147810 */ /* 0x000fc80007f9e0ff */
[C---:B------:R-:W-:Y:S02]  /*0b40*/  ISETP.GT.U32.AND P3, PT, R20.reuse, R15, PT ;  /* 0x0000000f1400720c */ /* 0x040fe40003f64070 */
[----:B------:R-:W-:Y:S02]  /*0b50*/  ISETP.GT.U32.AND P6, PT, R20, R9, PT ;  /* 0x000000091400720c */ /* 0x000fe40003fc4070 */
[C---:B------:R-:W-:Y:S01]  /*0b60*/  IADD3 R20, P5, R26.reuse, 0x18, RZ ;  /* 0x000000181a147810 */ /* 0x040fe20007fbe0ff */
[----:B------:R-:W-:Y:S01]  /*0b70*/  IMAD.X R56, RZ, RZ, R28, P4 ;  /* 0x000000ffff387224 */ /* 0x000fe200020e061c */
[-C--:B------:R-:W-:Y:S02]  /*0b80*/  IADD3.X R31, RZ, R28.reuse, RZ, P1, !PT ;  /* 0x0000001cff1f7210 */ /* 0x080fe40000ffe4ff */
[----:B------:R-:W-:Y:S02]  /*0b90*/  IADD3.X R30, RZ, R28, RZ, P5, !PT ;  /* 0x0000001cff1e7210 */ /* 0x000fe40002ffe4ff */
[----:B------:R-:W-:-:S02]  /*0ba0*/  IADD3 R22, P1, R26, 0x11, RZ ;  /* 0x000000111a167810 */ /* 0x000fc40007f3e0ff */
[-C--:B------:R-:W-:Y:S01]  /*0bb0*/  ISETP.GT.U32.AND P5, PT, R20, R9.reuse, PT ;  /* 0x000000091400720c */ /* 0x080fe20003fa4070 */
[----:B------:R-:W-:Y:S01]  /*0bc0*/  FMUL R21, R39, c[0x0][0x188] ;  /* 0x0000620027157a20 */ /* 0x000fe20000400000 */
[----:B------:R-:W-:Y:S01]  /*0bd0*/  ISETP.GT.U32.AND P4, PT, R22, R9, PT ;  /* 0x000000091600720c */ /* 0x000fe20003f84070 */
[----:B------:R-:W-:Y:S01]  /*0be0*/  FMUL R27, R34, c[0x0][0x188] ;  /* 0x00006200221b7a20 */ /* 0x000fe20000400000 */
[----:B------:R-:W-:Y:S01]  /*0bf0*/  IADD3.X R39, RZ, R28, RZ, P1, !PT ;  /* 0x0000001cff277210 */ /* 0x000fe20000ffe4ff */
[----:B------:R-:W-:Y:S01]  /*0c00*/  FMUL R25, R66, c[0x0][0x188] ;  /* 0x0000620042197a20 */ /* 0x000fe20000400000 */
[----:B------:R-:W-:Y:S02]  /*0c10*/  ISETP.GT.U32.AND.EX P6, PT, R56, RZ, PT, P6 ;  /* 0x000000ff3800720c */ /* 0x000fe40003fc4160 */
[----:B------:R-:W-:Y:S01]  /*0c20*/  ISETP.GT.U32.AND.EX P5, PT, R30, RZ, PT, P5 ;  /* 0x000000ff1e00720c */ /* 0x000fe20003fa4150 */
[----:B------:R-:W-:Y:S01]  /*0c30*/  FMUL R23, R35, c[0x0][0x188] ;  /* 0x0000620023177a20 */ /* 0x000fe20000400000 */
[----:B------:R-:W-:-:S02]  /*0c40*/  ISETP.GT.U32.AND.EX P2, PT, R31, RZ, PT, P2 ;  /* 0x000000ff1f00720c */ /* 0x000fc40003f44120 */
[----:B------:R-:W-:Y:S02]  /*0c50*/  ISETP.GT.U32.AND.EX P4, PT, R39, RZ, PT, P4 ;  /* 0x000000ff2700720c */ /* 0x000fe40003f84140 */
[----:B------:R-:W-:Y:S02]  /*0c60*/  FSEL R27, R27, -INF , !P6 ;  /* 0xff8000001b1b7808 */ /* 0x000fe40007000000 */
[----:B------:R-:W-:Y:S02]  /*0c70*/  FSEL R25, R25, -INF , !P5 ;  /* 0xff80000019197808 */ /* 0x000fe40006800000 */
[CC--:B------:R-:W-:Y:S02]  /*0c80*/  ISETP.GT.U32.AND P6, PT, R26.reuse, R9.reuse, PT ;  /* 0x000000091a00720c */ /* 0x0c0fe40003fc4070 */
[----:B------:R-:W-:Y:S02]  /*0c90*/  ISETP.GE.U32.AND P5, PT, R26, R9, PT ;  /* 0x000000091a00720c */ /* 0x000fe40003fa6070 */
[----:B------:R-:W-:Y:S01]  /*0ca0*/  FSEL R21, R21, -INF , !P2 ;  /* 0xff80000015157808 */ /* 0x000fe20005000000 */
[----:B------:R-:W-:Y:S01]  /*0cb0*/  FMUL R63, R63, c[0x0][0x188] ;  /* 0x000062003f3f7a20 */ /* 0x000fe20000400000 */
[----:B------:R-:W-:Y:S01]  /*0cc0*/  ISETP.GT.U32.AND P2, PT, R22, R15, PT ;  /* 0x0000000f1600720c */ /* 0x000fe20003f44070 */
[----:B------:R-:W-:Y:S01]  /*0cd0*/  FMUL R22, R62, c[0x0][0x188] ;  /* 0x000062003e167a20 */ /* 0x000fe20000400000 */
[----:B------:R-:W-:-:S02]  /*0ce0*/  FSEL R23, R23, -INF , !P4 ;  /* 0xff80000017177808 */ /* 0x000fc40006000000 */
[----:B------:R-:W-:Y:S02]  /*0cf0*/  ISETP.GT.U32.AND P4, PT, R26, R15, PT ;  /* 0x0000000f1a00720c */ /* 0x000fe40003f84070 */
[C---:B------:R-:W-:Y:S02]  /*0d00*/  ISETP.GT.U32.AND.EX P6, PT, R28.reuse, RZ, PT, P6 ;  /* 0x000000ff1c00720c */ /* 0x040fe40003fc4160 */
[----:B------:R-:W-:Y:S01]  /*0d10*/  ISETP.GE.U32.AND.EX P5, PT, R28, RZ, PT, P5 ;  /* 0x000000ff1c00720c */ /* 0x000fe20003fa6150 */
[----:B------:R-:W-:Y:S01]  /*0d20*/  FMUL R38, R38, c[0x0][0x188] ;  /* 0x0000620026267a20 */ /* 0x000fe20000400000 */
[----:B------:R-:W-:Y:S02]  /*0d30*/  ISETP.GT.U32.AND.EX P4, PT, R28, RZ, PT, P4 ;  /* 0x000000ff1c00720c */ /* 0x000fe40003f84140 */
[----:B------:R-:W-:Y:S02]  /*0d40*/  FSEL R22, R22, -INF , !P6 ;  /* 0xff80000016167808 */ /* 0x000fe40007000000 */
[----:B------:R-:W-:-:S02]  /*0d50*/  FSEL R99, R63, -INF , !P5 ;  /* 0xff8000003f637808 */ /* 0x000fc40006800000 */
[----:B------:R-:W-:Y:S01]  /*0d60*/  ISETP.GT.U32.AND P1, PT, R20, R15, PT ;  /* 0x0000000f1400720c */ /* 0x000fe20003f24070 */
[----:B------:R-:W-:Y:S01]  /*0d70*/  FMUL R29, R60, c[0x0][0x188] ;  /* 0x000062003c1d7a20 */ /* 0x000fe20000400000 */
[----:B------:R-:W-:Y:S02]  /*0d80*/  IADD3 R24, P6, R26, 0x8, RZ ;  /* 0x000000081a187810 */ /* 0x000fe40007fde0ff */
[----:B------:R-:W-:Y:S02]  /*0d90*/  FSEL R63, R38, -INF , !P4 ;  /* 0xff800000263f7808 */ /* 0x000fe40006000000 */
[----:B------:R-:W-:Y:S01]  /*0da0*/  FMNMX R20, R22, R99, !PT ;  /* 0x0000006316147209 */ /* 0x000fe20007800000 */
[----:B------:R-:W-:Y:S01]  /*0db0*/  IMAD.X R34, RZ, RZ, R28, P6 ;  /* 0x000000ffff227224 */ /* 0x000fe200030e061c */
[----:B------:R-:W-:Y:S02]  /*0dc0*/  ISETP.GT.U32.AND P5, PT, R24, R15, PT ;  /* 0x0000000f1800720c */ /* 0x000fe40003fa4070 */
[----:B------:R-:W-:-:S02]  /*0dd0*/  FMNMX R20, R63, R20, !PT ;  /* 0x000000143f147209 */ /* 0x000fc40007800000 */
[C---:B------:R-:W-:Y:S02]  /*0de0*/  ISETP.GE.U32.AND P6, PT, R26.reuse, R15, PT ;  /* 0x0000000f1a00720c */ /* 0x040fe40003fc6070 */
[----:B------:R-:W-:Y:S02]  /*0df0*/  FSEL R29, R29, -INF , !P4 ;  /* 0xff8000001d1d7808 */ /* 0x000fe40006000000 */
[----:B------:R-:W-:Y:S02]  /*0e00*/  IADD3 R24, P4, R26, 0x19, RZ ;  /* 0x000000191a187810 */ /* 0x000fe40007f9e0ff */
[----:B------:R-:W-:Y:S02]  /*0e10*/  FMNMX R20, R21, R20, !PT ;  /* 0x0000001415147209 */ /* 0x000fe40007800000 */
[----:B------:R-:W-:Y:S02]  /*0e20*/  ISETP.GE.U32.AND.EX P6, PT, R28, RZ, PT, P6 ;  /* 0x000000ff1c00720c */ /* 0x000fe40003fc6160 */
[----:B------:R-:W-:-:S02]  /*0e30*/  IADD3.X R28, RZ, R28, RZ, P4, !PT ;  /* 0x0000001cff1c7210 */ /* 0x000fc400027fe4ff */
[----:B------:R-:W-:Y:S02]  /*0e40*/  ISETP.GT.U32.AND P4, PT, R24, R9, PT ;  /* 0x000000091800720c */ /* 0x000fe40003f84070 */
[----:B------:R-:W-:Y:S01]  /*0e50*/  FMNMX R20, R27, R20, !PT ;  /* 0x000000141b147209 */ /* 0x000fe20007800000 */
[----:B------:R-:W-:Y:S01]  /*0e60*/  FMUL R35, R67, c[0x0][0x188] ;  /* 0x0000620043237a20 */ /* 0x000fe20000400000 */
[----:B------:R-:W-:Y:S02]  /*0e70*/  ISETP.GT.U32.AND.EX P4, PT, R28, RZ, PT, P4 ;  /* 0x000000ff1c00720c */ /* 0x000fe40003f84140 */
[----:B------:R-:W-:Y:S02]  /*0e80*/  FMNMX R20, R23, R20, !PT ;  /* 0x0000001417147209 */ /* 0x000fe40007800000 */
[----:B------:R-:W-:Y:S02]  /*0e90*/  FSEL R35, R35, -INF , !P4 ;  /* 0xff80000023237808 */ /* 0x000fe40006000000 */
[----:B------:R-:W-:-:S04]  /*0ea0*/  FMNMX R20, R25, R20, !PT ;  /* 0x0000001419147209 */ /* 0x000fc80007800000 */
[----:B------:R-:W-:Y:S01]  /*0eb0*/  FMNMX R26, R35, R20, !PT ;  /* 0x00000014231a7209 */ /* 0x000fe20007800000 */
[----:B------:R-:W-:Y:S01]  /*0ec0*/  FMUL R20, R61, c[0x0][0x188] ;  /* 0x000062003d147a20 */ /* 0x000fe20000400000 */
[----:B------:R-:W-:Y:S01]  /*0ed0*/  ISETP.GT.U32.AND.EX P5, PT, R34, RZ, PT, P5 ;  /* 0x000000ff2200720c */ /* 0x000fe20003fa4150 */
[----:B------:R-:W-:Y:S02]  /*0ee0*/  FMUL R36, R36, c[0x0][0x188] ;  /* 0x0000620024247a20 */ /* 0x000fe40000400000 */
[----:B------:R-:W0:Y:S01]  /*0ef0*/  SHFL.BFLY PT, R61, R26, 0x2, 0x1f ;  /* 0x0c401f001a3d7f89 */ /* 0x000e2200000e0000 */
[----:B------:R-:W-:Y:S02]  /*0f00*/  FSEL R20, R20, -INF , !P6 ;  /* 0xff80000014147808 */ /* 0x000fe40007000000 */
[----:B------:R-:W-:Y:S01]  /*0f10*/  ISETP.GT.U32.AND.EX P0, PT, R31, RZ, PT, P0 ;  /* 0x000000ff1f00720c */ /* 0x000fe20003f04100 */
[----:B------:R-:W-:Y:S01]  /*0f20*/  FMUL R31, R37, c[0x0][0x188] ;  /* 0x00006200251f7a20 */ /* 0x000fe20000400000 */
[----:B------:R-:W-:-:S02]  /*0f30*/  ISETP.GT.U32.AND P4, PT, R24, R15, PT ;  /* 0x0000000f1800720c */ /* 0x000fc40003f84070 */
[----:B------:R-:W-:Y:S02]  /*0f40*/  FSEL R59, R36, -INF , !P5 ;  /* 0xff800000243b7808 */ /* 0x000fe40006800000 */
[----:B------:R-:W-:Y:S01]  /*0f50*/  FMNMX R24, R29, R20, !PT ;  /* 0x000000141d187209 */ /* 0x000fe20007800000 */
[----:B------:R-:W-:Y:S01]  /*0f60*/  FMUL R32, R32, c[0x0][0x188] ;  /* 0x0000620020207a20 */ /* 0x000fe20000400000 */
[----:B------:R-:W-:Y:S02]  /*0f70*/  ISETP.GT.U32.AND.EX P3, PT, R56, RZ, PT, P3 ;  /* 0x000000ff3800720c */ /* 0x000fe40003f64130 */
[----:B------:R-:W-:Y:S02]  /*0f80*/  FSEL R31, R31, -INF , !P0 ;  /* 0xff8000001f1f7808 */ /* 0x000fe40004000000 */
[----:B------:R-:W-:Y:S01]  /*0f90*/  FMNMX R24, R59, R24, !PT ;  /* 0x000000183b187209 */ /* 0x000fe20007800000 */
[----:B------:R-:W-:Y:S01]  /*0fa0*/  FMUL R33, R33, c[0x0][0x188] ;  /* 0x0000620021217a20 */ /* 0x000fe20000400000 */
[----:B------:R-:W-:-:S02]  /*0fb0*/  ISETP.GT.U32.AND.EX P2, PT, R39, RZ, PT, P2 ;  /* 0x000000ff2700720c */ /* 0x000fc40003f44120 */
        /* <DEDUP_REMOVED lines=9> */
[----:B------:R-:W-:Y:S02]  /*1050*/  FMNMX R24, R33, R24, !PT ;  /* 0x0000001821187209 */ /* 0x000fe40007800000 */
[----:B0-----:R-:W-:Y:S02]  /*1060*/  FMNMX R28, R26, R61, !PT ;  /* 0x0000003d1a1c7209 */ /* 0x001fe40007800000 */
[----:B------:R-:W-:Y:S02]  /*1070*/  FSEL R39, R39, -INF , !P4 ;  /* 0xff80000027277808 */ /* 0x000fe40006000000 */
[----:B------:R-:W-:Y:S01]  /*1080*/  FMNMX R24, R37, R24, !PT ;  /* 0x0000001825187209 */ /* 0x000fe20007800000 */
[----:B------:R-:W0:Y:S03]  /*1090*/  SHFL.BFLY PT, R65, R28, 0x1, 0x1f ;  /* 0x0c201f001c417f89 */ /* 0x000e2600000e0000 */
[----:B------:R-:W-:-:S05]  /*10a0*/  FMNMX R26, R39, R24, !PT ;  /* 0x00000018271a7209 */ /* 0x000fca0007800000 */
[----:B------:R-:W1:Y:S01]  /*10b0*/  SHFL.BFLY PT, R61, R26, 0x2, 0x1f ;  /* 0x0c401f001a3d7f89 */ /* 0x000e6200000e0000 */
[----:B0-----:R-:W-:-:S04]  /*10c0*/  FMNMX R60, R28, R65, !PT ;  /* 0x000000411c3c7209 */ /* 0x001fc80007800000 */
[----:B------:R-:W-:Y:S02]  /*10d0*/  FMNMX R60, R60, R97, !PT ;  /* 0x000000613c3c7209 */ /* 0x000fe40007800000 */
[----:B-1----:R-:W-:-:S03]  /*10e0*/  FMNMX R61, R26, R61, !PT ;  /* 0x0000003d1a3d7209 */ /* 0x002fc60007800000 */
[--C-:B------:R-:W-:Y:S02]  /*10f0*/  FADD R24, R22, -R60.reuse ;  /* 0x8000003c16187221 */ /* 0x100fe40000000000 */
[----:B------:R-:W0:Y:S04]  /*1100*/  SHFL.BFLY PT, R22, R61, 0x1, 0x1f ;  /* 0x0c201f003d167f89 */ /* 0x000e2800000e0000 */
[----:B--2---:R-:W-:Y:S04]  /*1110*/  STS.U16 [R8+0x800], R93 ;  /* 0x0008005d08007388 */ /* 0x004fe80000000400 */
[----:B---3--:R-:W-:Y:S04]  /*1120*/  STS.U16 [R8+0xa00], R91 ;  /* 0x000a005b08007388 */ /* 0x008fe80000000400 */
[----:B----4-:R-:W-:Y:S04]  /*1130*/  STS.U16 [R8+0xc00], R95 ;  /* 0x000c005f08007388 */ /* 0x010fe80000000400 */
[----:B-----5:R-:W-:Y:S01]  /*1140*/  STS.U16 [R8+0xe00], R89 ;  /* 0x000e005908007388 */ /* 0x020fe20000000400 */
[----:B------:R-:W-:-:S02]  /*1150*/  FADD R21, R21, -R60 ;  /* 0x8000003c15157221 */ /* 0x000fc40000000000 */
[----:B------:R-:W-:Y:S01]  /*1160*/  FADD R23, R23, -R60 ;  /* 0x8000003c17177221 */ /* 0x000fe20000000000 */
[----:B0-----:R-:W-:-:S04]  /*1170*/  FMNMX R22, R61, R22, !PT ;  /* 0x000000163d167209 */ /* 0x001fc80007800000 */
[----:B------:R-:W-:Y:S01]  /*1180*/  FMNMX R62, R22, R71, !PT ;  /* 0x00000047163e7209 */ /* 0x000fe20007800000 */
[----:B------:R-:W-:Y:S02]  /*1190*/  FADD R22, -R60, R97 ;  /* 0x000000613c167221 */ /* 0x000fe40000000100 */
[----:B------:R-:W-:Y:S02]  /*11a0*/  FADD R99, R99, -R60 ;  /* 0x8000003c63637221 */ /* 0x000fe40000000000 */
[----:B------:R-:W-:Y:S02]  /*11b0*/  FMUL R21, R21, 1.4426950216293334961 ;  /* 0x3fb8aa3b15157820 */ /* 0x000fe40000400000 */
[----:B------:R-:W-:Y:S02]  /*11c0*/  FMUL R23, R23, 1.4426950216293334961 ;  /* 0x3fb8aa3b17177820 */ /* 0x000fe40000400000 */
[----:B------:R-:W-:Y:S02]  /*11d0*/  FMUL R22, R22, 1.4426950216293334961 ;  /* 0x3fb8aa3b16167820 */ /* 0x000fe40000400000 */
[----:B------:R-:W-:Y:S01]  /*11e0*/  FADD R20, R20, -R62 ;  /* 0x8000003e14147221 */ /* 0x000fe20000000000 */
[----:B------:R-:W-:Y:S01]  /*11f0*/  MUFU.EX2 R64, R23 ;  /* 0x0000001700407308 */ /* 0x000fe20000000800 */
[----:B------:R-:W-:-:S02]  /*1200*/  FMUL R30, R99, 1.4426950216293334961 ;  /* 0x3fb8aa3b631e7820 */ /* 0x000fc40000400000 */
[----:B------:R-:W-:-:S05]  /*1210*/  FMUL R26, R20, 1.4426950216293334961 ;  /* 0x3fb8aa3b141a7820 */ /* 0x000fca0000400000 */
[----:B------:R-:W-:Y:S01]  /*1220*/  MUFU.EX2 R99, R21 ;  /* 0x0000001500637308 */ /* 0x000fe20000000800 */
[----:B------:R-:W-:-:S07]  /*1230*/  FADD R29, R29, -R62 ;  /* 0x8000003e1d1d7221 */ /* 0x000fce0000000000 */
[----:B------:R0:W-:Y:S01]  /*1240*/  MUFU.EX2 R61, R22 ;  /* 0x00000016003d7308 */ /* 0x0001e20000000800 */
[----:B------:R-:W-:Y:S01]  /*1250*/  BAR.SYNC.DEFER_BLOCKING 0x0 ;  /* 0x0000000000007b1d */ /* 0x000fe20000010000 */
[--C-:B------:R-:W-:Y:S02]  /*1260*/  FADD R27, R27, -R60.reuse ;  /* 0x8000003c1b1b7221 */ /* 0x100fe40000000000 */
[----:B------:R-:W-:Y:S02]  /*1270*/  FADD R63, R63, -R60 ;  /* 0x8000003c3f3f7221 */ /* 0x000fe40000000000 */
[--C-:B------:R-:W-:Y:S02]  /*1280*/  FADD R59, R59, -R62.reuse ;  /* 0x8000003e3b3b7221 */ /* 0x100fe40000000000 */
[----:B------:R-:W-:Y:S02]  /*1290*/  FADD R31, R31, -R62 ;  /* 0x8000003e1f1f7221 */ /* 0x000fe40000000000 */
[----:B------:R-:W-:-:S02]  /*12a0*/  FADD R28, -R62, R71 ;  /* 0x000000473e1c7221 */ /* 0x000fc40000000100 */
[----:B------:R-:W-:Y:S02]  /*12b0*/  FMUL R24, R24, 1.4426950216293334961 ;  /* 0x3fb8aa3b18187820 */ /* 0x000fe40000400000 */
[----:B------:R-:W-:Y:S01]  /*12c0*/  FMUL R29, R29, 1.4426950216293334961 ;  /* 0x3fb8aa3b1d1d7820 */ /* 0x000fe20000400000 */
[----:B0-----:R-:W0:Y:S01]  /*12d0*/  LDSM.16.M88.4 R20, [R19+0x800] ;  /* 0x000800001314783b */ /* 0x001e220000000200 */
[----:B------:R-:W-:Y:S02]  /*12e0*/  FMUL R27, R27, 1.4426950216293334961 ;  /* 0x3fb8aa3b1b1b7820 */ /* 0x000fe40000400000 */
[----:B------:R-:W-:Y:S02]  /*12f0*/  FMUL R32, R63, 1.4426950216293334961 ;  /* 0x3fb8aa3b3f207820 */ /* 0x000fe40000400000 */
[----:B------:R-:W-:Y:S02]  /*1300*/  FMUL R59, R59, 1.4426950216293334961 ;  /* 0x3fb8aa3b3b3b7820 */ /* 0x000fe40000400000 */
[----:B------:R-:W-:-:S02]  /*1310*/  FMUL R56, R31, 1.4426950216293334961 ;  /* 0x3fb8aa3b1f387820 */ /* 0x000fc40000400000 */
[----:B------:R-:W-:Y:S01]  /*1320*/  FMUL R65, R28, 1.4426950216293334961 ;  /* 0x3fb8aa3b1c417820 */ /* 0x000fe20000400000 */
[----:B------:R-:W-:Y:S08]  /*1330*/  MUFU.EX2 R67, R30 ;  /* 0x0000001e00437308 */ /* 0x000ff00000000800 */
[----:B------:R1:W-:Y:S08]  /*1340*/  MUFU.EX2 R34, R29 ;  /* 0x0000001d00227308 */ /* 0x0003f00000000800 */
[----:B------:R-:W2:Y:S01]  /*1350*/  MUFU.EX2 R24, R24 ;  /* 0x0000001800187308 */ /* 0x000ea20000000800 */
[----:B-1----:R-:W1:Y:S07]  /*1360*/  LDSM.16.M88.4 R28, [R19+0xa00] ;  /* 0x000a0000131c783b */ /* 0x002e6e0000000200 */
[----:B------:R-:W-:Y:S08]  /*1370*/  MUFU.EX2 R63, R27 ;  /* 0x0000001b003f7308 */ /* 0x000ff00000000800 */
[----:B------:R-:W3:Y:S08]  /*1380*/  MUFU.EX2 R27, R26 ;  /* 0x0000001a001b7308 */ /* 0x000ef00000000800 */
[----:B------:R-:W4:Y:S08]  /*1390*/  MUFU.EX2 R32, R32 ;  /* 0x0000002000207308 */ /* 0x000f300000000800 */
[----:B------:R-:W-:Y:S08]  /*13a0*/  MUFU.EX2 R59, R59 ;  /* 0x0000003b003b7308 */ /* 0x000ff00000000800 */
[----:B------:R-:W5:Y:S08]  /*13b0*/  MUFU.EX2 R56, R56 ;  /* 0x0000003800387308 */ /* 0x000f700000000800 */
[----:B------:R-:W0:Y:S01]  /*13c0*/  MUFU.EX2 R65, R65 ;  /* 0x0000004100417308 */ /* 0x000e220000000800 */
[----:B------:R-:W-:-:S02]  /*13d0*/  FADD R25, R25, -R60 ;  /* 0x8000003c19197221 */ /* 0x000fc40000000000 */
[----:B--2---:R-:W-:Y:S02]  /*13e0*/  FADD R71, R24, R67 ;  /* 0x0000004318477221 */ /* 0x004fe40000000000 */
[----:B------:R-:W-:Y:S01]  /*13f0*/  FMUL R66, R25, 1.4426950216293334961 ;  /* 0x3fb8aa3b19427820 */ /* 0x000fe20000400000 */
[----:B------:R-:W-:Y:S01]  /*1400*/  F2FP.BF16.PACK_AB R25, R67, R24 ;  /* 0x000000184319723e */ /* 0x000fe200000010ff */
[----:B------:R-:W-:Y:S01]  /*1410*/  FADD R35, R35, -R60 ;  /* 0x8000003c23237221 */ /* 0x000fe20000000000 */
[----:B---3--:R-:W-:Y:S01]  /*1420*/  F2FP.BF16.PACK_AB R24, R27, R34 ;  /* 0x000000221b18723e */ /* 0x008fe200000010ff */
[----:B------:R-:W-:Y:S01]  /*1430*/  FADD R36, R34, R27 ;  /* 0x0000001b22247221 */ /* 0x000fe20000000000 */
[----:B----4-:R-:W-:Y:S01]  /*1440*/  F2FP.BF16.PACK_AB R27, R99, R32 ;  /* 0x00000020631b723e */ /* 0x010fe200000010ff */
[C---:B------:R-:W-:Y:S01]  /*1450*/  FMUL R50, R61.reuse, R50 ;  /* 0x000000323d327220 */ /* 0x040fe20000400000 */
[----:B-----5:R-:W-:Y:S01]  /*1460*/  F2FP.BF16.PACK_AB R26, R56, R59 ;  /* 0x0000003b381a723e */ /* 0x020fe200000010ff */
[----:B------:R-:W-:-:S02]  /*1470*/  FMUL R51, R61, R51 ;  /* 0x000000333d337220 */ /* 0x000fc40000400000 */
[C---:B0-----:R-:W-:Y:S02]  /*1480*/  FMUL R48, R65.reuse, R48 ;  /* 0x0000003041307220 */ /* 0x041fe40000400000 */
[----:B------:R-:W-:Y:S02]  /*1490*/  FMUL R49, R65, R49 ;  /* 0x0000003141317220 */ /* 0x000fe40000400000 */
[----:B------:R-:W-:Y:S02]  /*14a0*/  FMUL R35, R35, 1.4426950216293334961 ;  /* 0x3fb8aa3b23237820 */ /* 0x000fe40000400000 */
[----:B------:R-:W-:Y:S02]  /*14b0*/  FADD R32, R32, R71 ;  /* 0x0000004720207221 */ /* 0x000fe40000000000 */
[----:B------:R-:W-:Y:S01]  /*14c0*/  FADD R33, R33, -R62 ;  /* 0x8000003e21217221 */ /* 0x000fe20000000000 */
[----:B------:R-:W-:Y:S01]  /*14d0*/  HMMA.16816.F32.BF16 R48, R24, R20, R48 ;  /* 0x000000141830723c */ /* 0x000fe20000041830 */
[----:B------:R0:W-:Y:S01]  /*14e0*/  MUFU.EX2 R67, R35 ;  /* 0x0000002300437308 */ /* 0x0001e20000000800 */
[----:B------:R-:W-:-:S02]  /*14f0*/  FADD R58, R99, R32 ;  /* 0x00000020633a7221 */ /* 0x000fc40000000000 */
[----:B------:R-:W-:-:S03]  /*1500*/  FADD R57, R57, -R62 ;  /* 0x8000003e39397221 */ /* 0x000fc60000000000 */
[----:B------:R-:W-:Y:S02]  /*1510*/  FMUL R20, R33, 1.4426950216293334961 ;  /* 0x3fb8aa3b21147820 */ /* 0x000fe40000400000 */
[----:B0-----:R-:W0:Y:S01]  /*1520*/  LDSM.16.M88.4 R32, [R19+0xc00] ;  /* 0x000c00001320783b */ /* 0x001e220000000200 */
[----:B------:R-:W-:Y:S02]  /*1530*/  FMUL R57, R57, 1.4426950216293334961 ;  /* 0x3fb8aa3b39397820 */ /* 0x000fe40000400000 */
[----:B------:R-:W-:Y:S02]  /*1540*/  FADD R37, R37, -R62 ;  /* 0x8000003e25257221 */ /* 0x000fe40000000000 */
[C---:B------:R-:W-:Y:S02]  /*1550*/  FMUL R46, R61.reuse, R46 ;  /* 0x0000002e3d2e7220 */ /* 0x040fe40000400000 */
[----:B------:R-:W-:Y:S02]  /*1560*/  FMUL R47, R61, R47 ;  /* 0x0000002f3d2f7220 */ /* 0x000fe40000400000 */
[----:B------:R-:W-:-:S02]  /*1570*/  FMUL R44, R65, R44 ;  /* 0x0000002c412c7220 */ /* 0x000fc40000400000 */
[----:B------:R-:W-:Y:S01]  /*1580*/  FMUL R45, R65, R45 ;  /* 0x0000002d412d7220 */ /* 0x000fe20000400000 */
[----:B------:R2:W3:Y:S01]  /*1590*/  MUFU.EX2 R71, R57 ;  /* 0x0000003900477308 */ /* 0x0004e20000000800 */
[----:B------:R-:W-:Y:S02]  /*15a0*/  FMUL R21, R37, 1.4426950216293334961 ;  /* 0x3fb8aa3b25157820 */ /* 0x000fe40000400000 */
[----:B------:R-:W-:-:S03]  /*15b0*/  FADD R39, R39, -R62 ;  /* 0x8000003e27277221 */ /* 0x000fc60000000000 */
[----:B-1----:R-:W-:Y:S02]  /*15c0*/  HMMA.16816.F32.BF16 R44, R24, R28, R44 ;  /* 0x0000001c182c723c */ /* 0x002fe4000004182c */
[----:B------:R-:W1:Y:S01]  /*15d0*/  MUFU.EX2 R20, R20 ;  /* 0x0000001400147308 */ /* 0x000e620000000800 */
[----:B------:R-:W-:-:S04]  /*15e0*/  FADD R59, R59, R36 ;  /* 0x000000243b3b7221 */ /* 0x000fc80000000000 */
[----:B------:R-:W-:-:S03]  /*15f0*/  FMUL R28, R39, 1.4426950216293334961 ;  /* 0x3fb8aa3b271c7820 */ /* 0x000fc60000400000 */
[----:B------:R-:W4:Y:S01]  /*1600*/  MUFU.EX2 R66, R66 ;  /* 0x0000004200427308 */ /* 0x000f220000000800 */
[----:B------:R-:W-:Y:S01]  /*1610*/  FADD R56, R56, R59 ;  /* 0x0000003b38387221 */ /* 0x000fe20000000000 */
[----:B------:R-:W5:Y:S06]  /*1620*/  LDSM.16.M88.4 R36, [R19+0xe00] ;  /* 0x000e00001324783b */ /* 0x000f6c0000000200 */
[----:B------:R-:W0:Y:S01]  /*1630*/  MUFU.EX2 R21, R21 ;  /* 0x0000001500157308 */ /* 0x000e220000000800 */
[----:B--2---:R-:W-:Y:S02]  /*1640*/  FADD R57, R63, R58 ;  /* 0x0000003a3f397221 */ /* 0x004fe40000000000 */
[----:B---3--:R-:W-:-:S05]  /*1650*/  FADD R29, R71, R56 ;  /* 0x00000038471d7221 */ /* 0x008fca0000000000 */
[----:B------:R-:W2:Y:S01]  /*1660*/  MUFU.EX2 R28, R28 ;  /* 0x0000001c001c7308 */ /* 0x000ea20000000800 */
[----:B------:R-:W-:Y:S02]  /*1670*/  FADD R57, R64, R57 ;  /* 0x0000003940397221 */ /* 0x000fe40000000000 */
[----:B-1----:R-:W-:Y:S02]  /*1680*/  FADD R56, R20, R29 ;  /* 0x0000001d14387221 */ /* 0x002fe40000000000 */
[----:B----4-:R-:W-:Y:S02]  /*1690*/  FADD R58, R66, R57 ;  /* 0x00000039423a7221 */ /* 0x010fe40000000000 */
[----:B------:R-:W-:Y:S02]  /*16a0*/  FMUL R42, R61, R42 ;  /* 0x0000002a3d2a7220 */ /* 0x000fe40000400000 */
[----:B0-----:R-:W-:Y:S02]  /*16b0*/  FADD R29, R21, R56 ;  /* 0x00000038151d7221 */ /* 0x001fe40000000000 */
[----:B------:R-:W-:-:S02]  /*16c0*/  FMUL R43, R61, R43 ;  /* 0x0000002b3d2b7220 */ /* 0x000fc40000400000 */
[C---:B------:R-:W-:Y:S02]  /*16d0*/  FMUL R40, R65.reuse, R40 ;  /* 0x0000002841287220 */ /* 0x040fe40000400000 */
[----:B------:R-:W-:Y:S02]  /*16e0*/  FMUL R41, R65, R41 ;  /* 0x0000002941297220 */ /* 0x000fe40000400000 */
[----:B------:R-:W-:Y:S02]  /*16f0*/  FADD R88, R67, R58 ;  /* 0x0000003a43587221 */ /* 0x000fe40000000000 */
[----:B--2---:R-:W-:-:S03]  /*1700*/  FADD R29, R28, R29 ;  /* 0x0000001d1c1d7221 */ /* 0x004fc60000000000 */
[----:B------:R-:W-:Y:S01]  /*1710*/  HMMA.16816.F32.BF16 R40, R24, R32, R40 ;  /* 0x000000201828723c */ /* 0x000fe20000041828 */
[----:B------:R-:W0:Y:S04]  /*1720*/  SHFL.BFLY PT, R33, R88, 0x2, 0x1f ;  /* 0x0c401f0058217f89 */ /* 0x000e2800000e0000 */
[----:B------:R-:W1:Y:S01]  /*1730*/  SHFL.BFLY PT, R32, R29, 0x2, 0x1f ;  /* 0x0c401f001d207f89 */ /* 0x000e6200000e0000 */
[C---:B------:R-:W-:Y:S02]  /*1740*/  FMUL R58, R61.reuse, R54 ;  /* 0x000000363d3a7220 */ /* 0x040fe40000400000 */
[----:B------:R-:W-:Y:S02]  /*1750*/  FMUL R59, R61, R55 ;  /* 0x000000373d3b7220 */ /* 0x000fe40000400000 */
[----:B------:R-:W-:-:S02]  /*1760*/  FMUL R56, R65, R52 ;  /* 0x0000003441387220 */ /* 0x000fc40000400000 */
[----:B------:R-:W-:Y:S01]  /*1770*/  FMUL R57, R65, R53 ;  /* 0x0000003541397220 */ /* 0x000fe20000400000 */
[----:B------:R-:W-:Y:S01]  /*1780*/  F2FP.BF16.PACK_AB R52, R20, R71 ;  /* 0x000000471434723e */ /* 0x000fe200000010ff */
[----:B------:R-:W-:Y:S01]  /*1790*/  UIADD3 UR4, UP0, UR4, 0x20, URZ ;  /* 0x0000002004047890 */ /* 0x000fe2000ff1e03f */
[----:B------:R-:W-:Y:S02]  /*17a0*/  F2FP.BF16.PACK_AB R54, R28, R21 ;  /* 0x000000151c36723e */ /* 0x000fe400000010ff */
[----:B------:R-:W-:Y:S02]  /*17b0*/  F2FP.BF16.PACK_AB R53, R64, R63 ;  /* 0x0000003f4035723e */ /* 0x000fe400000010ff */
[----:B-----5:R-:W-:Y:S01]  /*17c0*/  HMMA.16816.F32.BF16 R24, R24, R36, R56 ;  /* 0x000000241818723c */ /* 0x020fe20000041838 */
[----:B0-----:R-:W-:Y:S02]  /*17d0*/  FADD R33, R88, R33 ;  /* 0x0000002158217221 */ /* 0x001fe40000000000 */
[----:B-1----:R-:W-:-:S03]  /*17e0*/  FADD R32, R29, R32 ;  /* 0x000000201d207221 */ /* 0x002fc60000000000 */
[----:B------:R-:W0:Y:S01]  /*17f0*/  SHFL.BFLY PT, R20, R33, 0x1, 0x1f ;  /* 0x0c201f0021147f89 */ /* 0x000e2200000e0000 */
[----:B------:R-:W-:-:S03]  /*1800*/  F2FP.BF16.PACK_AB R55, R67, R66 ;  /* 0x000000424337723e */ /* 0x000fc600000010ff */
[----:B------:R-:W1:Y:S01]  /*1810*/  SHFL.BFLY PT, R21, R32, 0x1, 0x1f ;  /* 0x0c201f0020157f89 */ /* 0x000e6200000e0000 */
[----:B------:R-:W-:Y:S01]  /*1820*/  UIADD3.X UR5, URZ, UR5, URZ, UP0, !UPT ;  /* 0x000000053f057290 */ /* 0x000fe200087fe43f */
[----:B------:R-:W-:Y:S02]  /*1830*/  ISETP.LE.U32.AND P0, PT, R11, UR4, PT ;  /* 0x000000040b007c0c */ /* 0x000fe4000bf03070 */
[----:B------:R-:W-:Y:S07]  /*1840*/  HMMA.16816.F32.BF16 R48, R52, R22, R48 ;  /* 0x000000163430723c */ /* 0x000fee0000041830 */
[----:B------:R-:W-:-:S04]  /*1850*/  MOV R22, UR5 ;  /* 0x0000000500167c02 */ /* 0x000fc80008000f00 */
[----:B------:R-:W-:Y:S01]  /*1860*/  ISETP.GE.U32.AND.EX P0, PT, R22, RZ, PT, P0 ;  /* 0x000000ff1600720c */ /* 0x000fe20003f06100 */
[----:B------:R-:W-:Y:S01]  /*1870*/  HMMA.16816.F32.BF16 R44, R52, R30, R44 ;  /* 0x0000001e342c723c */ /* 0x000fe2000004182c */
[----:B------:R-:W-:Y:S02]  /*1880*/  IMAD.MOV.U32 R23, RZ, RZ, 0x20 ;  /* 0x00000020ff177424 */ /* 0x000fe400078e00ff */
[----:B0-----:R-:W-:-:S05]  /*1890*/  FADD R20, R33, R20 ;  /* 0x0000001421147221 */ /* 0x001fca0000000000 */
[----:B------:R-:W-:Y:S01]  /*18a0*/  HMMA.16816.F32.BF16 R40, R52, R34, R40 ;  /* 0x000000223428723c */ /* 0x000fe20000041828 */
[----:B-1----:R-:W-:Y:S01]  /*18b0*/  FADD R21, R32, R21 ;  /* 0x0000001520157221 */ /* 0x002fe20000000000 */
[----:B------:R-:W-:Y:S01]  /*18c0*/  MOV R71, R62 ;  /* 0x0000003e00477202 */ /* 0x000fe20000000f00 */
[C---:B------:R-:W-:Y:S01]  /*18d0*/  IMAD R10, R23.reuse, c[0x0][0x1b4], R10 ;  /* 0x00006d00170a7a24 */ /* 0x040fe200078e020a */
[----:B------:R-:W-:Y:S01]  /*18e0*/  MOV R97, R60 ;  /* 0x0000003c00617202 */ /* 0x000fe20000000f00 */
[----:B------:R-:W-:-:S03]  /*18f0*/  IMAD R18, R23, c[0x0][0x1a4], R18 ;  /* 0x0000690017127a24 */ /* 0x000fc600078e0212 */
[----:B------:R-:W-:Y:S01]  /*1900*/  HMMA.16816.F32.BF16 R52, R52, R38, R24 ;  /* 0x000000263434723c */ /* 0x000fe20000041818 */
[----:B------:R-:W-:Y:S02]  /*1910*/  FFMA R12, R61, R12, R20 ;  /* 0x0000000c3d0c7223 */ /* 0x000fe40000000014 */
[----:B------:R-:W-:Y:S01]  /*1920*/  FFMA R68, R65, R68, R21 ;  /* 0x0000004441447223 */ /* 0x000fe20000000015 */
[----:B------:R-:W-:Y:S01]  /*1930*/  @P0 CALL.REL.NOINC `(.L_x_0) ;  /* 0x0000001000000944 */ /* 0x000fe20003c00000 */
[----:B------:R-:W-:Y:S05]  /*1940*/  BRA `(.L_x_1) ;  /* 0xffffef2000007947 */ /* 0x000fea000383ffff */
.L_x_0:
[----:B------:R-:W-:-:S04]  /*1950*/  NOP ;  /* 0x0000000000007918 */ /* 0x000fc80000000000 */
[----:B------:R-:W-:-:S02]  /*1960*/  NOP ;  /* 0x0000000000007918 */ /* 0x000fc40000000000 */
[----:B------:R-:W-:Y:S01]  /*1970*/  FSETP.GT.AND P6, PT, |R68|, 8.50705917302346158658e+37, PT ;  /* 0x7e8000004400780b */ /* 0x000fe20003fc4200 */
[----:B------:R-:W-:Y:S01]  /*1980*/  IMAD.SHL.U32 R9, R70, 0x2, RZ ;  /* 0x0000000246097824 */ /* 0x000fe200078e00ff */
[----:B------:R-:W-:Y:S01]  /*1990*/  FSETP.GT.AND P2, PT, |R12|, 8.50705917302346158658e+37, PT ;  /* 0x7e8000000c00780b */ /* 0x000fe20003f44200 */
[----:B------:R-:W-:Y:S01]  /*19a0*/  IMAD R24, R2, c[0x0][0x1c0], RZ ;  /* 0x0000700002187a24 */ /* 0x000fe200078e02ff */
[C---:B------:R-:W-:Y:S01]  /*19b0*/  FSETP.GEU.AND P5, PT, |R68|.reuse, 1.175494350822287508e-38, PT ;  /* 0x008000004400780b */ /* 0x040fe20003fae200 */
[----:B------:R-:W-:Y:S01]  /*19c0*/  IMAD R25, R3, c[0x0][0x1c4], RZ ;  /* 0x0000710003197a24 */ /* 0x000fe200078e02ff */
[----:B------:R-:W-:Y:S01]  /*19d0*/  LOP3.LUT R14, R9, 0x260, R14, 0x78, !PT ;  /* 0x00000260090e7812 */ /* 0x000fe200078e780e */
[C---:B------:R-:W-:Y:S01]  /*19e0*/  FMUL R9, R68.reuse, 8388608 ;  /* 0x4b00000044097820 */ /* 0x040fe20000400000 */
[----:B------:R-:W-:Y:S01]  /*19f0*/  SHF.R.U32.HI R6, RZ, 0x1, R6 ;  /* 0x00000001ff067819 */ /* 0x000fe20000011606 */
[----:B------:R-:W-:Y:S01]  /*1a00*/  BAR.SYNC.DEFER_BLOCKING 0x0 ;  /* 0x0000000000007b1d */ /* 0x000fe20000010000 */
[----:B------:R-:W-:-:S02]  /*1a10*/  FSETP.GEU.AND P1, PT, R68, 1.175494350822287508e-38, PT ;  /* 0x008000004400780b */ /* 0x000fc40003f2e000 */
[----:B------:R-:W-:Y:S01]  /*1a20*/  FSETP.GEU.AND P4, PT, |R12|, 1.175494350822287508e-38, PT ;  /* 0x008000000c00780b */ /* 0x000fe20003f8e200 */
[----:B------:R-:W-:Y:S01]  /*1a30*/  @P6 FMUL R52, R52, 0.25 ;  /* 0x3e80000034346820 */ /* 0x000fe20000400000 */
[----:B------:R-:W-:Y:S01]  /*1a40*/  LOP3.LUT R15, R6, 0x1f8, R13, 0x78, !PT ;  /* 0x000001f8060f7812 */ /* 0x000fe200078e780d */
[----:B------:R-:W-:Y:S01]  /*1a50*/  FMUL R6, R12, 8388608 ;  /* 0x4b0000000c067820 */ /* 0x000fe20000400000 */
[----:B------:R-:W-:Y:S01]  /*1a60*/  SHF.L.U32 R8, R0, 0x7, RZ ;  /* 0x0000000700087819 */ /* 0x000fe200000006ff */
[----:B------:R-:W-:Y:S01]  /*1a70*/  @P6 FMUL R40, R40, 0.25 ;  /* 0x3e80000028286820 */ /* 0x000fe20000400000 */
[----:B------:R-:W-:Y:S01]  /*1a80*/  FSETP.GEU.AND P0, PT, R12, 1.175494350822287508e-38, PT ;  /* 0x008000000c00780b */ /* 0x000fe20003f0e000 */
[----:B------:R-:W-:Y:S01]  /*1a90*/  @P6 FMUL R44, R44, 0.25 ;  /* 0x3e8000002c2c6820 */ /* 0x000fe20000400000 */
[----:B------:R-:W-:Y:S01]  /*1aa0*/  FSEL R32, R9, R68, !P1 ;  /* 0x0000004409207208 */ /* 0x000fe20004800000 */
[----:B------:R-:W-:Y:S01]  /*1ab0*/  @P6 FMUL R68, R68, 0.25 ;  /* 0x3e80000044446820 */ /* 0x000fe20000400000 */
[----:B------:R-:W-:Y:S01]  /*1ac0*/  LOP3.LUT R10, R8, 0x600, RZ, 0xc0, !PT ;  /* 0x00000600080a7812 */ /* 0x000fe200078ec0ff */
[----:B------:R-:W-:Y:S01]  /*1ad0*/  @P6 FMUL R48, R48, 0.25 ;  /* 0x3e80000030306820 */ /* 0x000fe20000400000 */
[----:B------:R-:W-:Y:S01]  /*1ae0*/  FSEL R6, R6, R12, !P0 ;  /* 0x0000000c06067208 */ /* 0x000fe20004000000 */
[----:B------:R-:W-:Y:S01]  /*1af0*/  @P2 FMUL R12, R12, 0.25 ;  /* 0x3e8000000c0c2820 */ /* 0x000fe20000400000 */
[----:B------:R-:W-:Y:S01]  /*1b00*/  IADD3 R30, R10, R15, RZ ;  /* 0x0000000f0a1e7210 */ /* 0x000fe20007ffe0ff */
[----:B------:R-:W-:Y:S01]  /*1b10*/  @!P5 FMUL R68, R68, 16777216 ;  /* 0x4b8000004444d820 */ /* 0x000fe20000400000 */
[----:B------:R-:W-:Y:S01]  /*1b20*/  LEA R69, R69, R14, 0x2 ;  /* 0x0000000e45457211 */ /* 0x000fe200078e10ff */
[----:B------:R-:W-:Y:S01]  /*1b30*/  @!P4 FMUL R12, R12, 16777216 ;  /* 0x4b8000000c0cc820 */ /* 0x000fe20000400000 */
[----:B------:R-:W-:Y:S01]  /*1b40*/  SHF.L.U32 R11, R25, 0x1, RZ ;  /* 0x00000001190b7819 */ /* 0x000fe200000006ff */
[----:B------:R-:W0:Y:S01]  /*1b50*/  MUFU.RCP R10, R68 ;  /* 0x00000044000a7308 */ /* 0x000e220000001000 */
[----:B------:R-:W-:Y:S01]  /*1b60*/  @P2 FMUL R55, R55, 0.25 ;  /* 0x3e80000037372820 */ /* 0x000fe20000400000 */
[----:B------:R-:W-:Y:S01]  /*1b70*/  LOP3.LUT R13, R13, 0x38, RZ, 0xc0, !PT ;  /* 0x000000380d0d7812 */ /* 0x000fe200078ec0ff */
[----:B------:R-:W-:Y:S01]  /*1b80*/  @P2 FMUL R54, R54, 0.25 ;  /* 0x3e80000036362820 */ /* 0x000fe20000400000 */
[----:B------:R-:W-:Y:S01]  /*1b90*/  LOP3.LUT R7, R7, 0x78, RZ, 0xc0, !PT ;  /* 0x0000007807077812 */ /* 0x000fe200078ec0ff */
[----:B------:R-:W-:-:S02]  /*1ba0*/  @P2 FMUL R43, R43, 0.25 ;  /* 0x3e8000002b2b2820 */ /* 0x000fc40000400000 */
[----:B------:R-:W-:Y:S01]  /*1bb0*/  @P2 FMUL R42, R42, 0.25 ;  /* 0x3e8000002a2a2820 */ /* 0x000fe20000400000 */
[----:B------:R-:W1:Y:S01]  /*1bc0*/  MUFU.RCP R9, R12 ;  /* 0x0000000c00097308 */ /* 0x000e620000001000 */
[----:B------:R-:W-:Y:S02]  /*1bd0*/  @P2 FMUL R47, R47, 0.25 ;  /* 0x3e8000002f2f2820 */ /* 0x000fe40000400000 */
[----:B------:R-:W-:Y:S02]  /*1be0*/  @P2 FMUL R46, R46, 0.25 ;  /* 0x3e8000002e2e2820 */ /* 0x000fe40000400000 */
[----:B------:R-:W-:Y:S02]  /*1bf0*/  @P2 FMUL R51, R51, 0.25 ;  /* 0x3e80000033332820 */ /* 0x000fe40000400000 */
[----:B------:R-:W-:Y:S02]  /*1c00*/  @P2 FMUL R50, R50, 0.25 ;  /* 0x3e80000032322820 */ /* 0x000fe40000400000 */
[----:B------:R-:W-:-:S02]  /*1c10*/  @!P5 FMUL R52, R52, 16777216 ;  /* 0x4b8000003434d820 */ /* 0x000fc40000400000 */
[----:B------:R-:W-:Y:S02]  /*1c20*/  @!P5 FMUL R40, R40, 16777216 ;  /* 0x4b8000002828d820 */ /* 0x000fe40000400000 */
[----:B------:R-:W-:Y:S02]  /*1c30*/  @!P5 FMUL R44, R44, 16777216 ;  /* 0x4b8000002c2cd820 */ /* 0x000fe40000400000 */
[----:B------:R-:W-:Y:S02]  /*1c40*/  @!P5 FMUL R48, R48, 16777216 ;  /* 0x4b8000003030d820 */ /* 0x000fe40000400000 */
[----:B------:R-:W-:Y:S02]  /*1c50*/  IMAD.SHL.U32 R8, R24, 0x2, RZ ;  /* 0x0000000218087824 */ /* 0x000fe400078e00ff */
[----:B------:R-:W-:Y:S02]  /*1c60*/  @P6 FMUL R53, R53, 0.25 ;  /* 0x3e80000035356820 */ /* 0x000fe40000400000 */
[----:B------:R-:W-:Y:S01]  /*1c70*/  @P6 FMUL R41, R41, 0.25 ;  /* 0x3e80000029296820 */ /* 0x000fe20000400000 */
[----:B------:R-:W-:Y:S01]  /*1c80*/  IADD3 R8, P2, P3, R11, c[0x0][0x178], R8 ;  /* 0x00005e000b087a10 */ /* 0x000fe20007b5e008 */
[----:B------:R-:W-:-:S02]  /*1c90*/  @P6 FMUL R45, R45, 0.25 ;  /* 0x3e8000002d2d6820 */ /* 0x000fc40000400000 */
[----:B------:R-:W-:Y:S02]  /*1ca0*/  @P6 FMUL R49, R49, 0.25 ;  /* 0x3e80000031316820 */ /* 0x000fe40000400000 */
[----:B------:R-:W-:Y:S02]  /*1cb0*/  @!P4 FMUL R55, R55, 16777216 ;  /* 0x4b8000003737c820 */ /* 0x000fe40000400000 */
[----:B------:R-:W-:Y:S02]  /*1cc0*/  @!P4 FMUL R54, R54, 16777216 ;  /* 0x4b8000003636c820 */ /* 0x000fe40000400000 */
[----:B------:R-:W-:Y:S02]  /*1cd0*/  @!P4 FMUL R43, R43, 16777216 ;  /* 0x4b8000002b2bc820 */ /* 0x000fe40000400000 */
[----:B------:R-:W-:Y:S02]  /*1ce0*/  @!P4 FMUL R42, R42, 16777216 ;  /* 0x4b8000002a2ac820 */ /* 0x000fe40000400000 */
[----:B------:R-:W-:-:S02]  /*1cf0*/  @!P4 FMUL R47, R47, 16777216 ;  /* 0x4b8000002f2fc820 */ /* 0x000fc40000400000 */
[----:B------:R-:W-:Y:S02]  /*1d00*/  @!P4 FMUL R46, R46, 16777216 ;  /* 0x4b8000002e2ec820 */ /* 0x000fe40000400000 */
[----:B------:R-:W-:Y:S02]  /*1d10*/  @!P4 FMUL R51, R51, 16777216 ;  /* 0x4b8000003333c820 */ /* 0x000fe40000400000 */
[----:B------:R-:W-:Y:S01]  /*1d20*/  @!P4 FMUL R50, R50, 16777216 ;  /* 0x4b8000003232c820 */ /* 0x000fe20000400000 */
[----:B------:R-:W-:Y:S01]  /*1d30*/  LOP3.LUT P4, RZ, R0, 0xe0, RZ, 0xc0, !PT ;  /* 0x000000e000ff7812 */ /* 0x000fe2000788c0ff */
[C---:B0-----:R-:W-:Y:S02]  /*1d40*/  FMUL R14, R10.reuse, R52 ;  /* 0x000000340a0e7220 */ /* 0x041fe40000400000 */
[C---:B------:R-:W-:Y:S02]  /*1d50*/  FMUL R15, R10.reuse, R40 ;  /* 0x000000280a0f7220 */ /* 0x040fe40000400000 */
[----:B------:R-:W-:-:S02]  /*1d60*/  FMUL R20, R10, R44 ;  /* 0x0000002c0a147220 */ /* 0x000fc40000400000 */
[----:B------:R-:W-:Y:S01]  /*1d70*/  FMUL R23, R10, R48 ;  /* 0x000000300a177220 */ /* 0x000fe20000400000 */
[----:B------:R-:W-:Y:S01]  /*1d80*/  F2FP.BF16.PACK_AB R27, R14, R15 ;  /* 0x0000000f0e1b723e */ /* 0x000fe200000010ff */
[----:B------:R-:W-:Y:S02]  /*1d90*/  @!P5 FMUL R53, R53, 16777216 ;  /* 0x4b8000003535d820 */ /* 0x000fe40000400000 */
[----:B------:R-:W-:Y:S01]  /*1da0*/  @!P5 FMUL R41, R41, 16777216 ;  /* 0x4b8000002929d820 */ /* 0x000fe20000400000 */
[----:B------:R-:W-:Y:S01]  /*1db0*/  F2FP.BF16.PACK_AB R26, R20, R23 ;  /* 0x00000017141a723e */ /* 0x000fe200000010ff */
[----:B------:R-:W-:Y:S02]  /*1dc0*/  @!P5 FMUL R45, R45, 16777216 ;  /* 0x4b8000002d2dd820 */ /* 0x000fe40000400000 */
[----:B------:R-:W-:Y:S02]  /*1dd0*/  @!P5 FMUL R49, R49, 16777216 ;  /* 0x4b8000003131d820 */ /* 0x000fe40000400000 */
[C---:B-1----:R-:W-:Y:S01]  /*1de0*/  FMUL R12, R9.reuse, R55 ;  /* 0x00000037090c7220 */ /* 0x042fe20000400000 */
[----:B------:R-:W-:Y:S01]  /*1df0*/  STS.64 [R69], R26 ;  /* 0x0000001a45007388 */ /* 0x000fe20000000a00 */
[----:B------:R-:W-:-:S02]  /*1e00*/  FMUL R11, R9, R54 ;  /* 0x00000036090b7220 */ /* 0x000fc40000400000 */
[C---:B------:R-:W-:Y:S02]  /*1e10*/  FMUL R17, R9.reuse, R43 ;  /* 0x0000002b09117220 */ /* 0x040fe40000400000 */
[C---:B------:R-:W-:Y:S02]  /*1e20*/  FMUL R16, R9.reuse, R42 ;  /* 0x0000002a09107220 */ /* 0x040fe40000400000 */
[C---:B------:R-:W-:Y:S02]  /*1e30*/  FMUL R18, R9.reuse, R47 ;  /* 0x0000002f09127220 */ /* 0x040fe40000400000 */
[C---:B------:R-:W-:Y:S02]  /*1e40*/  FMUL R19, R9.reuse, R46 ;  /* 0x0000002e09137220 */ /* 0x040fe40000400000 */
[C---:B------:R-:W-:Y:S02]  /*1e50*/  FMUL R21, R9.reuse, R51 ;  /* 0x0000003309157220 */ /* 0x040fe40000400000 */
[----:B------:R-:W-:Y:S01]  /*1e60*/  FMUL R22, R9, R50 ;  /* 0x0000003209167220 */ /* 0x000fe20000400000 */
[----:B------:R-:W-:Y:S01]  /*1e70*/  IADD3 R9, R32, -0x3f3504f3, RZ ;  /* 0xc0cafb0d20097810 */ /* 0x000fe20007ffe0ff */
[----:B------:R-:W-:Y:S01]  /*1e80*/  FMUL R14, R10, R53 ;  /* 0x000000350a0e7220 */ /* 0x000fe20000400000 */
[----:B------:R-:W-:Y:S01]  /*1e90*/  F2FP.BF16.PACK_AB R18, R18, R21 ;  /* 0x000000151212723e */ /* 0x000fe200000010ff */
[C---:B------:R-:W-:Y:S01]  /*1ea0*/  FMUL R15, R10.reuse, R41 ;  /* 0x000000290a0f7220 */ /* 0x040fe20000400000 */
[----:B------:R-:W-:Y:S01]  /*1eb0*/  LOP3.LUT R9, R9, 0xff800000, RZ, 0xc0, !PT ;  /* 0xff80000009097812 */ /* 0x000fe200078ec0ff */
[C---:B------:R-:W-:Y:S01]  /*1ec0*/  FMUL R20, R10.reuse, R45 ;  /* 0x0000002d0a147220 */ /* 0x040fe20000400000 */
[----:B------:R-:W-:Y:S01]  /*1ed0*/  F2FP.BF16.PACK_AB R22, R19, R22 ;  /* 0x000000161316723e */ /* 0x000fe200000010ff */
[----:B------:R-:W-:Y:S01]  /*1ee0*/  FMUL R23, R10, R49 ;  /* 0x000000310a177220 */ /* 0x000fe20000400000 */
[----:B------:R-:W-:Y:S01]  /*1ef0*/  IADD3 R10, R6, -0x3f3504f3, RZ ;  /* 0xc0cafb0d060a7810 */ /* 0x000fe20007ffe0ff */
[----:B------:R-:W-:Y:S01]  /*1f00*/  IMAD.HI R24, R24, 0x2, RZ ;  /* 0x0000000218187827 */ /* 0x000fe200078e02ff */
[----:B------:R-:W-:-:S02]  /*1f10*/  F2FP.BF16.PACK_AB R29, R14, R15 ;  /* 0x0000000f0e1d723e */ /* 0x000fc400000010ff */
[----:B------:R-:W-:Y:S01]  /*1f20*/  LOP3.LUT R15, R10, 0xff800000, RZ, 0xc0, !PT ;  /* 0xff8000000a0f7812 */ /* 0x000fe200078ec0ff */
[----:B------:R-:W-:Y:S01]  /*1f30*/  IMAD.IADD R10, R32, 0x1, -R9 ;  /* 0x00000001200a7824 */ /* 0x000fe200078e0a09 */
[----:B------:R-:W-:Y:S01]  /*1f40*/  F2FP.BF16.PACK_AB R28, R20, R23 ;  /* 0x00000017141c723e */ /* 0x000fe200000010ff */
[----:B------:R-:W0:Y:S01]  /*1f50*/  I2F R9, R9 ;  /* 0x0000000900097306 */ /* 0x000e220000201400 */
[----:B------:R-:W-:Y:S01]  /*1f60*/  F2FP.BF16.PACK_AB R19, R12, R17 ;  /* 0x000000110c13723e */ /* 0x000fe200000010ff */
[----:B------:R-:W-:Y:S01]  /*1f70*/  FADD R10, R10, -1 ;  /* 0xbf8000000a0a7421 */ /* 0x000fe20000000000 */
[----:B------:R-:W-:Y:S01]  /*1f80*/  F2FP.BF16.PACK_AB R23, R11, R16 ;  /* 0x000000100b17723e */ /* 0x000fe200000010ff */
[----:B------:R-:W-:Y:S01]  /*1f90*/  STS.64 [R69+0x100], R28 ;  /* 0x0001001c45007388 */ /* 0x000fe20000000a00 */
[----:B------:R-:W-:Y:S01]  /*1fa0*/  LOP3.LUT R12, R69, 0x40, RZ, 0x3c, !PT ;  /* 0x00000040450c7812 */ /* 0x000fe200078e3cff */
[----:B------:R-:W-:Y:S01]  /*1fb0*/  IMAD.HI R25, R25, 0x2, RZ ;  /* 0x0000000219197827 */ /* 0x000fe200078e02ff */
[----:B------:R-:W-:-:S02]  /*1fc0*/  IADD3 R11, R6, -R15, RZ ;  /* 0x8000000f060b7210 */ /* 0x000fc40007ffe0ff */
[----:B------:R-:W-:Y:S01]  /*1fd0*/  MOV R17, 0x3dc6b27f ;  /* 0x3dc6b27f00117802 */ /* 0x000fe20000000f00 */
[----:B------:R-:W-:Y:S01]  /*1fe0*/  STS.64 [R12+0x400], R22 ;  /* 0x000400160c007388 */ /* 0x000fe20000000a00 */
[----:B------:R-:W-:Y:S01]  /*1ff0*/  SHF.R.U32.HI R16, RZ, 0x1, R0 ;  /* 0x00000001ff107819 */ /* 0x000fe20000011600 */
[----:B------:R-:W-:Y:S01]  /*2000*/  FADD R14, R11, -1 ;  /* 0xbf8000000b0e7421 */ /* 0x000fe20000000000 */
[----:B------:R-:W1:Y:S01]  /*2010*/  I2F R15, R15 ;  /* 0x0000000f000f7306 */ /* 0x000e620000201400 */
[----:B------:R2:W-:Y:S01]  /*2020*/  STS.64 [R12+0x500], R18 ;  /* 0x000500120c007388 */ /* 0x0005e20000000a00 */
[-C--:B------:R-:W-:Y:S01]  /*2030*/  FFMA.FTZ R11, R10, R17.reuse, -0.16845393180847167969 ;  /* 0xbe2c7f300a0b7423 */ /* 0x080fe20000010011 */
[----:B------:R-:W-:Y:S01]  /*2040*/  LOP3.LUT R16, R16, 0x4, RZ, 0xc0, !PT ;  /* 0x0000000410107812 */ /* 0x000fe200078ec0ff */
[----:B------:R-:W-:Y:S01]  /*2050*/  FFMA.FTZ R17, R14, R17, -0.16845393180847167969 ;  /* 0xbe2c7f300e117423 */ /* 0x000fe20000010011 */
[----:B------:R-:W-:Y:S01]  /*2060*/  BAR.SYNC.DEFER_BLOCKING 0x0 ;  /* 0x0000000000007b1d */ /* 0x000fe20000010000 */
[----:B------:R-:W-:Y:S01]  /*2070*/  FFMA.FTZ R11, R10, R11, 0.1716887056827545166 ;  /* 0x3e2fcf2a0a0b7423 */ /* 0x000fe2000001000b */
[----:B------:R-:W-:Y:S01]  /*2080*/  IADD3.X R24, R25, c[0x0][0x17c], R24, P2, P3 ;  /* 0x00005f0019187a10 */ /* 0x000fe200017e6418 */
[----:B------:R-:W-:Y:S01]  /*2090*/  FFMA.FTZ R17, R14, R17, 0.1716887056827545166 ;  /* 0x3e2fcf2a0e117423 */ /* 0x000fe20000010011 */
[----:B------:R-:W-:Y:S01]  /*20a0*/  ISETP.GE.U32.AND P2, PT, R6, 0x7f800000, PT ;  /* 0x7f8000000600780c */ /* 0x000fe20003f46070 */
[----:B------:R-:W-:-:S02]  /*20b0*/  FFMA.FTZ R11, R10, R11, -0.17900948226451873779 ;  /* 0xbe374e430a0b7423 */ /* 0x000fc4000001000b */
[----:B------:R-:W-:Y:S01]  /*20c0*/  FFMA.FTZ R17, R14, R17, -0.17900948226451873779 ;  /* 0xbe374e430e117423 */ /* 0x000fe20000010011 */
[----:B--2---:R-:W-:Y:S01]  /*20d0*/  FSEL R12, RZ, -23, P0 ;  /* 0xc1b80000ff0c7808 */ /* 0x004fe20000000000 */
[----:B------:R-:W-:Y:S01]  /*20e0*/  FFMA.FTZ R11, R10, R11, 0.20512372255325317383 ;  /* 0x3e520bf40a0b7423 */ /* 0x000fe2000001000b */
[----:B------:R-:W-:Y:S01]  /*20f0*/  FSETP.NEU.AND P0, PT, R32, RZ, PT ;  /* 0x000000ff2000720b */ /* 0x000fe20003f0d000 */
[----:B------:R-:W-:Y:S02]  /*2100*/  FFMA.FTZ R17, R14, R17, 0.20512372255325317383 ;  /* 0x3e520bf40e117423 */ /* 0x000fe40000010011 */
[----:B------:R-:W-:Y:S02]  /*2110*/  FFMA.FTZ R11, R10, R11, -0.24046532809734344482 ;  /* 0xbe763c8b0a0b7423 */ /* 0x000fe4000001000b */
[----:B------:R-:W-:Y:S02]  /*2120*/  FFMA.FTZ R17, R14, R17, -0.24046532809734344482 ;  /* 0xbe763c8b0e117423 */ /* 0x000fe40000010011 */
[----:B------:R-:W-:-:S02]  /*2130*/  FFMA.FTZ R11, R10, R11, 0.28857114911079406738 ;  /* 0x3e93bf990a0b7423 */ /* 0x000fc4000001000b */
[----:B------:R-:W-:Y:S02]  /*2140*/  IMAD.SHL.U32 R0, R0, 0x4, RZ ;  /* 0x0000000400007824 */ /* 0x000fe400078e00ff */
[----:B------:R-:W-:Y:S02]  /*2150*/  FFMA.FTZ R11, R10, R11, -0.36067417263984680176 ;  /* 0xbeb8aa490a0b7423 */ /* 0x000fe4000001000b */
[----:B------:R-:W-:Y:S01]  /*2160*/  FFMA.FTZ R17, R14, R17, 0.28857114911079406738 ;  /* 0x3e93bf990e117423 */ /* 0x000fe20000010011 */
[----:B------:R-:W2:Y:S01]  /*2170*/  LDS.64 R30, [R30] ;  /* 0x000000001e1e7984 */ /* 0x000ea20000000a00 */
[----:B------:R-:W-:Y:S01]  /*2180*/  FFMA.FTZ R11, R10, R11, 0.48089820146560668945 ;  /* 0x3ef6384a0a0b7423 */ /* 0x000fe2000001000b */
[----:B------:R-:W-:Y:S01]  /*2190*/  LOP3.LUT R0, R0, 0x40, RZ, 0xc0, !PT ;  /* 0x0000004000007812 */ /* 0x000fe200078ec0ff */
[----:B------:R-:W-:Y:S02]  /*21a0*/  FFMA.FTZ R17, R14, R17, -0.36067417263984680176 ;  /* 0xbeb8aa490e117423 */ /* 0x000fe40000010011 */
[----:B------:R-:W-:Y:S01]  /*21b0*/  FFMA.FTZ R11, R10, R11, -0.72134751081466674805 ;  /* 0xbf38aa3b0a0b7423 */ /* 0x000fe2000001000b */
[----:B------:R-:W-:Y:S01]  /*21c0*/  IADD3 R18, R0, R13, R16 ;  /* 0x0000000d00127210 */ /* 0x000fe20007ffe010 */
[----:B------:R-:W-:Y:S01]  /*21d0*/  FFMA.FTZ R17, R14, R17, 0.48089820146560668945 ;  /* 0x3ef6384a0e117423 */ /* 0x000fe20000010011 */
[----:B------:R-:W-:Y:S01]  /*21e0*/  FSEL R0, RZ, -23, P1 ;  /* 0xc1b80000ff007808 */ /* 0x000fe20000800000 */
[----:B------:R-:W-:Y:S01]  /*21f0*/  FMUL R11, R10, R11 ;  /* 0x0000000b0a0b7220 */ /* 0x000fe20000400000 */
[----:B------:R-:W-:Y:S01]  /*2200*/  ISETP.GE.U32.AND P1, PT, R32, 0x7f800000, PT ;  /* 0x7f8000002000780c */ /* 0x000fe20003f26070 */
[----:B------:R-:W-:-:S02]  /*2210*/  FFMA.FTZ R17, R14, R17, -0.72134751081466674805 ;  /* 0xbf38aa3b0e117423 */ /* 0x000fc40000010011 */
[----:B------:R-:W-:Y:S02]  /*2220*/  FMUL R11, R10, R11 ;  /* 0x0000000b0a0b7220 */ /* 0x000fe40000400000 */
[----:B------:R-:W-:Y:S02]  /*2230*/  FMUL R17, R14, R17 ;  /* 0x000000110e117220 */ /* 0x000fe40000400000 */
[----:B0-----:R-:W-:Y:S02]  /*2240*/  FFMA.FTZ R0, R9, 1.1920928955078125e-07, R0 ;  /* 0x3400000009007823 */ /* 0x001fe40000010000 */
[----:B------:R-:W-:Y:S01]  /*2250*/  FFMA.FTZ R11, R10, 1.4426950216293334961, R11 ;  /* 0x3fb8aa3b0a0b7823 */ /* 0x000fe2000001000b */
[----:B------:R-:W-:Y:S01]  /*2260*/  MOV R10, c[0x0][0x1c8] ;  /* 0x00007200000a7a02 */ /* 0x000fe20000000f00 */
[----:B------:R-:W-:Y:S02]  /*2270*/  IMAD R9, R4, c[0x0][0x1c8], RZ ;  /* 0x0000720004097a24 */ /* 0x000fe400078e02ff */
[----:B------:R-:W-:Y:S01]  /*2280*/  FMUL R17, R14, R17 ;  /* 0x000000110e117220 */ /* 0x000fe20000400000 */
[----:B------:R-:W-:Y:S01]  /*2290*/  @P1 MOV R4, 0x7f800000 ;  /* 0x7f80000000041802 */ /* 0x000fe20000000f00 */
[----:B------:R-:W-:Y:S01]  /*22a0*/  FADD R0, R0, R11 ;  /* 0x0000000b00007221 */ /* 0x000fe20000000000 */
[----:B------:R-:W-:Y:S01]  /*22b0*/  LEA R11, R10, R9, 0x3 ;  /* 0x000000090a0b7211 */ /* 0x000fe200078e18ff */
[----:B-1----:R-:W-:-:S02]  /*22c0*/  FFMA.FTZ R12, R15, 1.1920928955078125e-07, R12 ;  /* 0x340000000f0c7823 */ /* 0x002fc4000001000c */
[----:B------:R-:W-:Y:S01]  /*22d0*/  FFMA.FTZ R17, R14, 1.4426950216293334961, R17 ;  /* 0x3fb8aa3b0e117823 */ /* 0x000fe20000010011 */
[----:B------:R-:W-:Y:S01]  /*22e0*/  LEA R13, R10, R11, 0x3 ;  /* 0x0000000b0a0d7211 */ /* 0x000fe200078e18ff */
[----:B------:R-:W-:Y:S02]  /*22f0*/  @P2 IMAD.MOV.U32 R19, RZ, RZ, 0x7f800000 ;  /* 0x7f800000ff132424 */ /* 0x000fe400078e00ff */
[----:B------:R-:W-:Y:S02]  /*2300*/  IMAD R15, R5, c[0x0][0x1c8], RZ ;  /* 0x00007200050f7a24 */ /* 0x000fe400078e02ff */
[----:B------:R-:W-:Y:S01]  /*2310*/  FADD R17, R12, R17 ;  /* 0x000000110c117221 */ /* 0x000fe20000000000 */
[----:B------:R-:W-:Y:S01]  /*2320*/  LEA R12, P3, R13, R8, 0x1 ;  /* 0x000000080d0c7211 */ /* 0x000fe200078608ff */
[----:B------:R-:W-:Y:S01]  /*2330*/  @P1 FFMA.FTZ R0, R32, R4, +INF ;  /* 0x7f80000020001423 */ /* 0x000fe20000010004 */
[-C--:B------:R-:W-:Y:S01]  /*2340*/  LEA R4, P1, R9, R8.reuse, 0x1 ;  /* 0x0000000809047211 */ /* 0x080fe200078208ff */
[----:B------:R-:W-:Y:S01]  /*2350*/  @P2 FFMA.FTZ R17, R6, R19, +INF ;  /* 0x7f80000006112423 */ /* 0x000fe20000010013 */
[----:B------:R-:W-:-:S02]  /*2360*/  LEA R10, P2, R11, R8, 0x1 ;  /* 0x000000080b0a7211 */ /* 0x000fc400078408ff */
[----:B------:R-:W-:Y:S02]  /*2370*/  LEA R8, P5, R15, R8, 0x1 ;  /* 0x000000080f087211 */ /* 0x000fe400078a08ff */
[-C--:B------:R-:W-:Y:S02]  /*2380*/  LEA.HI.X.SX32 R5, R9, R24.reuse, 0x1, P1 ;  /* 0x0000001809057211 */ /* 0x080fe400008f0eff */
[----:B------:R-:W-:Y:S02]  /*2390*/  FSETP.NEU.AND P1, PT, R6, RZ, PT ;  /* 0x000000ff0600720b */ /* 0x000fe40003f2d000 */
[-C--:B------:R-:W-:Y:S01]  /*23a0*/  LEA.HI.X.SX32 R11, R11, R24.reuse, 0x1, P2 ;  /* 0x000000180b0b7211 */ /* 0x080fe200010f0eff */
[----:B--2---:R0:W-:Y:S01]  /*23b0*/  STG.E.U16 [R4.64], R30 ;  /* 0x0000001e04007986 */ /* 0x0041e2000c101506 */
[----:B------:R-:W-:Y:S02]  /*23c0*/  LEA.HI.X.SX32 R9, R15, R24, 0x1, P5 ;  /* 0x000000180f097211 */ /* 0x000fe400028f0eff */
[----:B------:R-:W-:-:S02]  /*23d0*/  PRMT R6, R30, 0x7632, R6 ;  /* 0x000076321e067816 */ /* 0x000fc40000000006 */
[----:B------:R-:W-:Y:S02]  /*23e0*/  LEA.HI.X.SX32 R13, R13, R24, 0x1, P3 ;  /* 0x000000180d0d7211 */ /* 0x000fe400018f0eff */
[----:B------:R-:W-:Y:S01]  /*23f0*/  FSEL R15, R0, -INF , P0 ;  /* 0xff800000000f7808 */ /* 0x000fe20000000000 */
[----:B------:R0:W-:Y:S01]  /*2400*/  STG.E.U16 [R10.64], R6 ;  /* 0x000000060a007986 */ /* 0x0001e2000c101506 */
[----:B------:R-:W-:Y:S02]  /*2410*/  PRMT R0, R31, 0x7632, R0 ;  /* 0x000076321f007816 */ /* 0x000fe40000000000 */
[----:B------:R-:W-:Y:S01]  /*2420*/  FSEL R17, R17, -INF , P1 ;  /* 0xff80000011117808 */ /* 0x000fe20000800000 */
[----:B------:R0:W-:Y:S01]  /*2430*/  STG.E.U16 [R12.64], R31 ;  /* 0x0000001f0c007986 */ /* 0x0001e2000c101506 */
[----:B------:R-:W-:-:S03]  /*2440*/  FFMA R16, R15, 0.69314718246459960938, R62 ;  /* 0x3f3172180f107823 */ /* 0x000fc6000000003e */
[----:B------:R0:W-:Y:S01]  /*2450*/  STG.E.U16 [R8.64], R0 ;  /* 0x0000000008007986 */ /* 0x0001e2000c101506 */
[----:B------:R-:W-:-:S03]  /*2460*/  FFMA R17, R17, 0.69314718246459960938, R60 ;  /* 0x3f31721811117823 */ /* 0x000fc6000000003c */
[----:B------:R-:W-:Y:S06]  /*2470*/  BAR.SYNC.DEFER_BLOCKING 0x0 ;  /* 0x0000000000007b1d */ /* 0x000fec0000010000 */
[----:B------:R0:W-:Y:S04]  /*2480*/  STS.64 [R7], R16 ;  /* 0x0000001007007388 */ /* 0x0001e80000000a00 */
[----:B------:R-:W-:Y:S06]  /*2490*/  BAR.SYNC.DEFER_BLOCKING 0x0 ;  /* 0x0000000000007b1d */ /* 0x000fec0000010000 */
[----:B------:R-:W-:Y:S05]  /*24a0*/  @P4 EXIT ;  /* 0x000000000000494d */ /* 0x000fea0003800000 */
[----:B0-----:R-:W0:Y:S01]  /*24b0*/  LDS R7, [R18] ;  /* 0x0000000012077984 */ /* 0x001e220000000800 */
[----:B------:R-:W-:Y:S01]  /*24c0*/  IMAD R2, R2, c[0x0][0x1cc], RZ ;  /* 0x0000730002027a24 */ /* 0x000fe200078e02ff */
[C---:B------:R-:W-:Y:S01]  /*24d0*/  SHF.L.U32 R5, R3.reuse, 0x2, RZ ;  /* 0x0000000203057819 */ /* 0x040fe200000006ff */
[----:B------:R-:W-:-:S03]  /*24e0*/  IMAD.HI R4, R3, 0x4, RZ ;  /* 0x0000000403047827 */ /* 0x000fc600078e02ff */
[C---:B------:R-:W-:Y:S01]  /*24f0*/  SHF.L.U32 R0, R2.reuse, 0x2, RZ ;  /* 0x0000000202007819 */ /* 0x040fe200000006ff */
[----:B------:R-:W-:-:S03]  /*2500*/  IMAD.HI R3, R2, 0x4, RZ ;  /* 0x0000000402037827 */ /* 0x000fc600078e02ff */
[----:B------:R-:W-:-:S04]  /*2510*/  IADD3 R2, P0, P1, R5, c[0x0][0x180], R0 ;  /* 0x0000600005027a10 */ /* 0x000fc8000791e000 */
[----:B------:R-:W-:-:S05]  /*2520*/  IADD3.X R3, R4, c[0x0][0x184], R3, P0, P1 ;  /* 0x0000610004037a10 */ /* 0x000fca00007e2403 */
[----:B0-----:R-:W-:Y:S01]  /*2530*/  STG.E [R2.64], R7 ;  /* 0x0000000702007986 */ /* 0x001fe2000c101906 */
[----:B------:R-:W-:Y:S05]  /*2540*/  EXIT ;  /* 0x000000000000794d */ /* 0x000fea0003800000 */
.L_x_2:
[----:B------:R-:W-:-:S00]  /*2550*/  BRA `(.L_x_2) ;  /* 0xfffffff000007947 */ /* 0x000fc0000383ffff */
[----:B------:R-:W-:-:S00]  /*2560*/  NOP ;  /* 0x0000000000007918 */ /* 0x000fc00000000000 */
        /* <DEDUP_REMOVED lines=9> */
.L_x_3:


//--------------------- .nv.global.init           --------------------------
	.section	.nv.global.init,"aw",@progbits
.nv.global.init:
	.type		_$_str,@object
	.size		_$_str,(.L_0 - _$_str)
_$_str:
        /*0000*/ 	.byte	0x5f, 0x5f, 0x43, 0x55, 0x44, 0x41, 0x5f, 0x46, 0x54, 0x5a, 0x00
.L_0:


//--------------------- .nv.shared.attn_fwd       --------------------------
	.section	.nv.shared.attn_fwd,"aw",@nobits
	.sectionflags	@""
	.align	16
